//
// Generated by NVIDIA NVVM Compiler
//
// Compiler Build ID: CL-36424714
// Cuda compilation tools, release 13.0, V13.0.88
// Based on NVVM 20.0.0
//

.version 9.0
.target sm_100
.address_size 64

	// .globl	_Z31exclusive_scan_single_block_i32PKiPij
.shared .align 4 .b8 _ZZ20block_scan_exclusiveIiET_S0_PS0_RS0_E9warp_sums[128];
.shared .align 8 .b8 _ZZ20block_scan_exclusiveIxET_S0_PS0_RS0_E9warp_sums[256];

.visible .entry _Z31exclusive_scan_single_block_i32PKiPij(
	.param .u64 .ptr .align 1 _Z31exclusive_scan_single_block_i32PKiPij_param_0,
	.param .u64 .ptr .align 1 _Z31exclusive_scan_single_block_i32PKiPij_param_1,
	.param .u32 _Z31exclusive_scan_single_block_i32PKiPij_param_2
)
{
	.reg .pred 	%p<27>;
	.reg .b32 	%r<55>;
	.reg .b64 	%rd<11>;

	ld.param.u64 	%rd2, [_Z31exclusive_scan_single_block_i32PKiPij_param_0];
	ld.param.u64 	%rd3, [_Z31exclusive_scan_single_block_i32PKiPij_param_1];
	ld.param.u32 	%r12, [_Z31exclusive_scan_single_block_i32PKiPij_param_2];
	cvta.to.global.u64 	%rd1, %rd3;
	mov.u32 	%r1, %tid.x;
	setp.ge.u32 	%p1, %r1, %r12;
	mov.b32 	%r52, 0;
	@%p1 bra 	$L__BB0_2;
	cvta.to.global.u64 	%rd4, %rd2;
	mul.wide.u32 	%rd5, %r1, 4;
	add.s64 	%rd6, %rd4, %rd5;
	ld.global.u32 	%r52, [%rd6];
$L__BB0_2:
	and.b32  	%r4, %r1, 31;
	shfl.sync.up.b32	%r14|%p2, %r52, 1, 0, -1;
	setp.eq.s32 	%p3, %r4, 0;
	selp.b32 	%r15, 0, %r14, %p3;
	add.s32 	%r16, %r15, %r52;
	shfl.sync.up.b32	%r17|%p4, %r16, 2, 0, -1;
	setp.lt.u32 	%p5, %r4, 2;
	selp.b32 	%r18, 0, %r17, %p5;
	add.s32 	%r19, %r18, %r16;
	shfl.sync.up.b32	%r20|%p6, %r19, 4, 0, -1;
	setp.lt.u32 	%p7, %r4, 4;
	selp.b32 	%r21, 0, %r20, %p7;
	add.s32 	%r22, %r21, %r19;
	shfl.sync.up.b32	%r23|%p8, %r22, 8, 0, -1;
	setp.lt.u32 	%p9, %r4, 8;
	selp.b32 	%r24, 0, %r23, %p9;
	add.s32 	%r25, %r24, %r22;
	shfl.sync.up.b32	%r26|%p10, %r25, 16, 0, -1;
	setp.lt.u32 	%p11, %r4, 16;
	selp.b32 	%r27, 0, %r26, %p11;
	add.s32 	%r5, %r27, %r25;
	setp.ne.s32 	%p12, %r4, 31;
	shr.u32 	%r28, %r1, 3;
	and.b32  	%r29, %r28, 124;
	mov.u32 	%r30, _ZZ20block_scan_exclusiveIiET_S0_PS0_RS0_E9warp_sums;
	add.s32 	%r6, %r30, %r29;
	@%p12 bra 	$L__BB0_4;
	st.shared.u32 	[%r6], %r5;
$L__BB0_4:
	bar.sync 	0;
	setp.gt.u32 	%p13, %r1, 31;
	@%p13 bra 	$L__BB0_6;
	setp.lt.u32 	%p14, %r4, 16;
	setp.lt.u32 	%p15, %r4, 8;
	setp.lt.u32 	%p16, %r4, 4;
	setp.lt.u32 	%p17, %r4, 2;
	setp.eq.s32 	%p18, %r4, 0;
	shl.b32 	%r32, %r1, 2;
	add.s32 	%r34, %r30, %r32;
	ld.shared.u32 	%r35, [%r34];
	shfl.sync.up.b32	%r36|%p19, %r35, 1, 0, -1;
	selp.b32 	%r37, 0, %r36, %p18;
	add.s32 	%r38, %r37, %r35;
	shfl.sync.up.b32	%r39|%p20, %r38, 2, 0, -1;
	selp.b32 	%r40, 0, %r39, %p17;
	add.s32 	%r41, %r40, %r38;
	shfl.sync.up.b32	%r42|%p21, %r41, 4, 0, -1;
	selp.b32 	%r43, 0, %r42, %p16;
	add.s32 	%r44, %r43, %r41;
	shfl.sync.up.b32	%r45|%p22, %r44, 8, 0, -1;
	selp.b32 	%r46, 0, %r45, %p15;
	add.s32 	%r47, %r46, %r44;
	shfl.sync.up.b32	%r48|%p23, %r47, 16, 0, -1;
	selp.b32 	%r49, 0, %r48, %p14;
	add.s32 	%r53, %r49, %r47;
	st.shared.u32 	[%r34], %r53;
$L__BB0_6:
	setp.lt.u32 	%p24, %r1, 32;
	bar.sync 	0;
	mov.b32 	%r54, 0;
	@%p24 bra 	$L__BB0_8;
	ld.shared.u32 	%r54, [%r6+-4];
$L__BB0_8:
	setp.ge.u32 	%p25, %r1, %r12;
	sub.s32 	%r51, %r5, %r52;
	add.s32 	%r11, %r51, %r54;
	@%p25 bra 	$L__BB0_10;
	mul.wide.u32 	%rd7, %r1, 4;
	add.s64 	%rd8, %rd1, %rd7;
	st.global.u32 	[%rd8], %r11;
$L__BB0_10:
	setp.ne.s32 	%p26, %r1, 0;
	@%p26 bra 	$L__BB0_12;
	mul.wide.u32 	%rd9, %r12, 4;
	add.s64 	%rd10, %rd1, %rd9;
	st.global.u32 	[%rd10], %r53;
$L__BB0_12:
	ret;

}
	// .globl	_Z15scan_blocks_i32PKiPiS1_j
.visible .entry _Z15scan_blocks_i32PKiPiS1_j(
	.param .u64 .ptr .align 1 _Z15scan_blocks_i32PKiPiS1_j_param_0,
	.param .u64 .ptr .align 1 _Z15scan_blocks_i32PKiPiS1_j_param_1,
	.param .u64 .ptr .align 1 _Z15scan_blocks_i32PKiPiS1_j_param_2,
	.param .u32 _Z15scan_blocks_i32PKiPiS1_j_param_3
)
{
	.reg .pred 	%p<29>;
	.reg .b32 	%r<59>;
	.reg .b64 	%rd<13>;

	ld.param.u64 	%rd1, [_Z15scan_blocks_i32PKiPiS1_j_param_0];
	ld.param.u64 	%rd2, [_Z15scan_blocks_i32PKiPiS1_j_param_1];
	ld.param.u64 	%rd3, [_Z15scan_blocks_i32PKiPiS1_j_param_2];
	ld.param.u32 	%r14, [_Z15scan_blocks_i32PKiPiS1_j_param_3];
	mov.u32 	%r1, %tid.x;
	mov.u32 	%r2, %ctaid.x;
	shl.b32 	%r16, %r2, 9;
	add.s32 	%r3, %r16, %r1;
	setp.ge.u32 	%p1, %r3, %r14;
	mov.b32 	%r56, 0;
	@%p1 bra 	$L__BB1_2;
	cvta.to.global.u64 	%rd4, %rd1;
	mul.wide.s32 	%rd5, %r3, 4;
	add.s64 	%rd6, %rd4, %rd5;
	ld.global.u32 	%r56, [%rd6];
$L__BB1_2:
	and.b32  	%r6, %r1, 31;
	shfl.sync.up.b32	%r17|%p2, %r56, 1, 0, -1;
	setp.eq.s32 	%p3, %r6, 0;
	selp.b32 	%r18, 0, %r17, %p3;
	add.s32 	%r19, %r18, %r56;
	shfl.sync.up.b32	%r20|%p4, %r19, 2, 0, -1;
	setp.lt.u32 	%p5, %r6, 2;
	selp.b32 	%r21, 0, %r20, %p5;
	add.s32 	%r22, %r21, %r19;
	shfl.sync.up.b32	%r23|%p6, %r22, 4, 0, -1;
	setp.lt.u32 	%p7, %r6, 4;
	selp.b32 	%r24, 0, %r23, %p7;
	add.s32 	%r25, %r24, %r22;
	shfl.sync.up.b32	%r26|%p8, %r25, 8, 0, -1;
	setp.lt.u32 	%p9, %r6, 8;
	selp.b32 	%r27, 0, %r26, %p9;
	add.s32 	%r28, %r27, %r25;
	shfl.sync.up.b32	%r29|%p10, %r28, 16, 0, -1;
	setp.lt.u32 	%p11, %r6, 16;
	selp.b32 	%r30, 0, %r29, %p11;
	add.s32 	%r7, %r30, %r28;
	setp.ne.s32 	%p12, %r6, 31;
	shr.u32 	%r31, %r1, 3;
	and.b32  	%r32, %r31, 124;
	mov.u32 	%r33, _ZZ20block_scan_exclusiveIiET_S0_PS0_RS0_E9warp_sums;
	add.s32 	%r8, %r33, %r32;
	@%p12 bra 	$L__BB1_4;
	st.shared.u32 	[%r8], %r7;
$L__BB1_4:
	bar.sync 	0;
	setp.gt.u32 	%p13, %r1, 31;
	@%p13 bra 	$L__BB1_6;
	setp.lt.u32 	%p14, %r6, 16;
	setp.lt.u32 	%p15, %r6, 8;
	setp.lt.u32 	%p16, %r6, 4;
	setp.lt.u32 	%p17, %r6, 2;
	setp.eq.s32 	%p18, %r6, 0;
	shl.b32 	%r35, %r1, 2;
	add.s32 	%r37, %r33, %r35;
	ld.shared.u32 	%r38, [%r37];
	shfl.sync.up.b32	%r39|%p19, %r38, 1, 0, -1;
	selp.b32 	%r40, 0, %r39, %p18;
	add.s32 	%r41, %r40, %r38;
	shfl.sync.up.b32	%r42|%p20, %r41, 2, 0, -1;
	selp.b32 	%r43, 0, %r42, %p17;
	add.s32 	%r44, %r43, %r41;
	shfl.sync.up.b32	%r45|%p21, %r44, 4, 0, -1;
	selp.b32 	%r46, 0, %r45, %p16;
	add.s32 	%r47, %r46, %r44;
	shfl.sync.up.b32	%r48|%p22, %r47, 8, 0, -1;
	selp.b32 	%r49, 0, %r48, %p15;
	add.s32 	%r50, %r49, %r47;
	shfl.sync.up.b32	%r51|%p23, %r50, 16, 0, -1;
	selp.b32 	%r52, 0, %r51, %p14;
	add.s32 	%r57, %r52, %r50;
	st.shared.u32 	[%r37], %r57;
$L__BB1_6:
	setp.lt.u32 	%p24, %r1, 32;
	bar.sync 	0;
	mov.b32 	%r58, 0;
	@%p24 bra 	$L__BB1_8;
	ld.shared.u32 	%r58, [%r8+-4];
$L__BB1_8:
	setp.ge.u32 	%p25, %r3, %r14;
	sub.s32 	%r54, %r7, %r56;
	add.s32 	%r13, %r54, %r58;
	@%p25 bra 	$L__BB1_10;
	cvta.to.global.u64 	%rd7, %rd2;
	mul.wide.s32 	%rd8, %r3, 4;
	add.s64 	%rd9, %rd7, %rd8;
	st.global.u32 	[%rd9], %r13;
$L__BB1_10:
	setp.ne.s32 	%p26, %r1, 511;
	add.s32 	%r55, %r14, -1;
	setp.ne.s32 	%p27, %r3, %r55;
	and.pred  	%p28, %p26, %p27;
	@%p28 bra 	$L__BB1_12;
	cvta.to.global.u64 	%rd10, %rd3;
	mul.wide.u32 	%rd11, %r2, 4;
	add.s64 	%rd12, %rd10, %rd11;
	st.global.u32 	[%rd12], %r57;
$L__BB1_12:
	ret;

}
	// .globl	_Z21add_block_offsets_i32PiPKij
.visible .entry _Z21add_block_offsets_i32PiPKij(
	.param .u64 .ptr .align 1 _Z21add_block_offsets_i32PiPKij_param_0,
	.param .u64 .ptr .align 1 _Z21add_block_offsets_i32PiPKij_param_1,
	.param .u32 _Z21add_block_offsets_i32PiPKij_param_2
)
{
	.reg .pred 	%p<4>;
	.reg .b32 	%r<10>;
	.reg .b64 	%rd<9>;

	ld.param.u64 	%rd1, [_Z21add_block_offsets_i32PiPKij_param_0];
	ld.param.u64 	%rd2, [_Z21add_block_offsets_i32PiPKij_param_1];
	ld.param.u32 	%r3, [_Z21add_block_offsets_i32PiPKij_param_2];
	mov.u32 	%r1, %ctaid.x;
	mov.u32 	%r4, %ntid.x;
	mov.u32 	%r5, %tid.x;
	mad.lo.s32 	%r2, %r1, %r4, %r5;
	setp.ge.u32 	%p1, %r2, %r3;
	setp.eq.s32 	%p2, %r1, 0;
	or.pred  	%p3, %p2, %p1;
	@%p3 bra 	$L__BB2_2;
	cvta.to.global.u64 	%rd3, %rd2;
	cvta.to.global.u64 	%rd4, %rd1;
	add.s32 	%r6, %r1, -1;
	mul.wide.u32 	%rd5, %r6, 4;
	add.s64 	%rd6, %rd3, %rd5;
	ld.global.u32 	%r7, [%rd6];
	mul.wide.s32 	%rd7, %r2, 4;
	add.s64 	%rd8, %rd4, %rd7;
	ld.global.u32 	%r8, [%rd8];
	add.s32 	%r9, %r8, %r7;
	st.global.u32 	[%rd8], %r9;
$L__BB2_2:
	ret;

}
	// .globl	exclusive_scan_i32
.visible .entry exclusive_scan_i32(
	.param .u64 .ptr .align 1 exclusive_scan_i32_param_0,
	.param .u64 .ptr .align 1 exclusive_scan_i32_param_1,
	.param .u32 exclusive_scan_i32_param_2
)
{
	.reg .pred 	%p<27>;
	.reg .b32 	%r<55>;
	.reg .b64 	%rd<11>;

	ld.param.u64 	%rd2, [exclusive_scan_i32_param_0];
	ld.param.u64 	%rd3, [exclusive_scan_i32_param_1];
	ld.param.u32 	%r12, [exclusive_scan_i32_param_2];
	cvta.to.global.u64 	%rd1, %rd3;
	mov.u32 	%r1, %tid.x;
	setp.ge.u32 	%p1, %r1, %r12;
	mov.b32 	%r52, 0;
	@%p1 bra 	$L__BB3_2;
	cvta.to.global.u64 	%rd4, %rd2;
	mul.wide.u32 	%rd5, %r1, 4;
	add.s64 	%rd6, %rd4, %rd5;
	ld.global.u32 	%r52, [%rd6];
$L__BB3_2:
	and.b32  	%r4, %r1, 31;
	shfl.sync.up.b32	%r14|%p2, %r52, 1, 0, -1;
	setp.eq.s32 	%p3, %r4, 0;
	selp.b32 	%r15, 0, %r14, %p3;
	add.s32 	%r16, %r15, %r52;
	shfl.sync.up.b32	%r17|%p4, %r16, 2, 0, -1;
	setp.lt.u32 	%p5, %r4, 2;
	selp.b32 	%r18, 0, %r17, %p5;
	add.s32 	%r19, %r18, %r16;
	shfl.sync.up.b32	%r20|%p6, %r19, 4, 0, -1;
	setp.lt.u32 	%p7, %r4, 4;
	selp.b32 	%r21, 0, %r20, %p7;
	add.s32 	%r22, %r21, %r19;
	shfl.sync.up.b32	%r23|%p8, %r22, 8, 0, -1;
	setp.lt.u32 	%p9, %r4, 8;
	selp.b32 	%r24, 0, %r23, %p9;
	add.s32 	%r25, %r24, %r22;
	shfl.sync.up.b32	%r26|%p10, %r25, 16, 0, -1;
	setp.lt.u32 	%p11, %r4, 16;
	selp.b32 	%r27, 0, %r26, %p11;
	add.s32 	%r5, %r27, %r25;
	setp.ne.s32 	%p12, %r4, 31;
	shr.u32 	%r28, %r1, 3;
	and.b32  	%r29, %r28, 124;
	mov.u32 	%r30, _ZZ20block_scan_exclusiveIiET_S0_PS0_RS0_E9warp_sums;
	add.s32 	%r6, %r30, %r29;
	@%p12 bra 	$L__BB3_4;
	st.shared.u32 	[%r6], %r5;
$L__BB3_4:
	bar.sync 	0;
	setp.gt.u32 	%p13, %r1, 31;
	@%p13 bra 	$L__BB3_6;
	setp.lt.u32 	%p14, %r4, 16;
	setp.lt.u32 	%p15, %r4, 8;
	setp.lt.u32 	%p16, %r4, 4;
	setp.lt.u32 	%p17, %r4, 2;
	setp.eq.s32 	%p18, %r4, 0;
	shl.b32 	%r32, %r1, 2;
	add.s32 	%r34, %r30, %r32;
	ld.shared.u32 	%r35, [%r34];
	shfl.sync.up.b32	%r36|%p19, %r35, 1, 0, -1;
	selp.b32 	%r37, 0, %r36, %p18;
	add.s32 	%r38, %r37, %r35;
	shfl.sync.up.b32	%r39|%p20, %r38, 2, 0, -1;
	selp.b32 	%r40, 0, %r39, %p17;
	add.s32 	%r41, %r40, %r38;
	shfl.sync.up.b32	%r42|%p21, %r41, 4, 0, -1;
	selp.b32 	%r43, 0, %r42, %p16;
	add.s32 	%r44, %r43, %r41;
	shfl.sync.up.b32	%r45|%p22, %r44, 8, 0, -1;
	selp.b32 	%r46, 0, %r45, %p15;
	add.s32 	%r47, %r46, %r44;
	shfl.sync.up.b32	%r48|%p23, %r47, 16, 0, -1;
	selp.b32 	%r49, 0, %r48, %p14;
	add.s32 	%r53, %r49, %r47;
	st.shared.u32 	[%r34], %r53;
$L__BB3_6:
	setp.lt.u32 	%p24, %r1, 32;
	bar.sync 	0;
	mov.b32 	%r54, 0;
	@%p24 bra 	$L__BB3_8;
	ld.shared.u32 	%r54, [%r6+-4];
$L__BB3_8:
	setp.ge.u32 	%p25, %r1, %r12;
	sub.s32 	%r51, %r5, %r52;
	add.s32 	%r11, %r51, %r54;
	@%p25 bra 	$L__BB3_10;
	mul.wide.u32 	%rd7, %r1, 4;
	add.s64 	%rd8, %rd1, %rd7;
	st.global.u32 	[%rd8], %r11;
$L__BB3_10:
	setp.ne.s32 	%p26, %r1, 0;
	@%p26 bra 	$L__BB3_12;
	mul.wide.u32 	%rd9, %r12, 4;
	add.s64 	%rd10, %rd1, %rd9;
	st.global.u32 	[%rd10], %r53;
$L__BB3_12:
	ret;

}
	// .globl	scan_blocks_i32_step1
.visible .entry scan_blocks_i32_step1(
	.param .u64 .ptr .align 1 scan_blocks_i32_step1_param_0,
	.param .u64 .ptr .align 1 scan_blocks_i32_step1_param_1,
	.param .u64 .ptr .align 1 scan_blocks_i32_step1_param_2,
	.param .u32 scan_blocks_i32_step1_param_3
)
{
	.reg .pred 	%p<29>;
	.reg .b32 	%r<59>;
	.reg .b64 	%rd<13>;

	ld.param.u64 	%rd1, [scan_blocks_i32_step1_param_0];
	ld.param.u64 	%rd2, [scan_blocks_i32_step1_param_1];
	ld.param.u64 	%rd3, [scan_blocks_i32_step1_param_2];
	ld.param.u32 	%r14, [scan_blocks_i32_step1_param_3];
	mov.u32 	%r1, %tid.x;
	mov.u32 	%r2, %ctaid.x;
	shl.b32 	%r16, %r2, 9;
	add.s32 	%r3, %r16, %r1;
	setp.ge.u32 	%p1, %r3, %r14;
	mov.b32 	%r56, 0;
	@%p1 bra 	$L__BB4_2;
	cvta.to.global.u64 	%rd4, %rd1;
	mul.wide.s32 	%rd5, %r3, 4;
	add.s64 	%rd6, %rd4, %rd5;
	ld.global.u32 	%r56, [%rd6];
$L__BB4_2:
	and.b32  	%r6, %r1, 31;
	shfl.sync.up.b32	%r17|%p2, %r56, 1, 0, -1;
	setp.eq.s32 	%p3, %r6, 0;
	selp.b32 	%r18, 0, %r17, %p3;
	add.s32 	%r19, %r18, %r56;
	shfl.sync.up.b32	%r20|%p4, %r19, 2, 0, -1;
	setp.lt.u32 	%p5, %r6, 2;
	selp.b32 	%r21, 0, %r20, %p5;
	add.s32 	%r22, %r21, %r19;
	shfl.sync.up.b32	%r23|%p6, %r22, 4, 0, -1;
	setp.lt.u32 	%p7, %r6, 4;
	selp.b32 	%r24, 0, %r23, %p7;
	add.s32 	%r25, %r24, %r22;
	shfl.sync.up.b32	%r26|%p8, %r25, 8, 0, -1;
	setp.lt.u32 	%p9, %r6, 8;
	selp.b32 	%r27, 0, %r26, %p9;
	add.s32 	%r28, %r27, %r25;
	shfl.sync.up.b32	%r29|%p10, %r28, 16, 0, -1;
	setp.lt.u32 	%p11, %r6, 16;
	selp.b32 	%r30, 0, %r29, %p11;
	add.s32 	%r7, %r30, %r28;
	setp.ne.s32 	%p12, %r6, 31;
	shr.u32 	%r31, %r1, 3;
	and.b32  	%r32, %r31, 124;
	mov.u32 	%r33, _ZZ20block_scan_exclusiveIiET_S0_PS0_RS0_E9warp_sums;
	add.s32 	%r8, %r33, %r32;
	@%p12 bra 	$L__BB4_4;
	st.shared.u32 	[%r8], %r7;
$L__BB4_4:
	bar.sync 	0;
	setp.gt.u32 	%p13, %r1, 31;
	@%p13 bra 	$L__BB4_6;
	setp.lt.u32 	%p14, %r6, 16;
	setp.lt.u32 	%p15, %r6, 8;
	setp.lt.u32 	%p16, %r6, 4;
	setp.lt.u32 	%p17, %r6, 2;
	setp.eq.s32 	%p18, %r6, 0;
	shl.b32 	%r35, %r1, 2;
	add.s32 	%r37, %r33, %r35;
	ld.shared.u32 	%r38, [%r37];
	shfl.sync.up.b32	%r39|%p19, %r38, 1, 0, -1;
	selp.b32 	%r40, 0, %r39, %p18;
	add.s32 	%r41, %r40, %r38;
	shfl.sync.up.b32	%r42|%p20, %r41, 2, 0, -1;
	selp.b32 	%r43, 0, %r42, %p17;
	add.s32 	%r44, %r43, %r41;
	shfl.sync.up.b32	%r45|%p21, %r44, 4, 0, -1;
	selp.b32 	%r46, 0, %r45, %p16;
	add.s32 	%r47, %r46, %r44;
	shfl.sync.up.b32	%r48|%p22, %r47, 8, 0, -1;
	selp.b32 	%r49, 0, %r48, %p15;
	add.s32 	%r50, %r49, %r47;
	shfl.sync.up.b32	%r51|%p23, %r50, 16, 0, -1;
	selp.b32 	%r52, 0, %r51, %p14;
	add.s32 	%r57, %r52, %r50;
	st.shared.u32 	[%r37], %r57;
$L__BB4_6:
	setp.lt.u32 	%p24, %r1, 32;
	bar.sync 	0;
	mov.b32 	%r58, 0;
	@%p24 bra 	$L__BB4_8;
	ld.shared.u32 	%r58, [%r8+-4];
$L__BB4_8:
	setp.ge.u32 	%p25, %r3, %r14;
	sub.s32 	%r54, %r7, %r56;
	add.s32 	%r13, %r54, %r58;
	@%p25 bra 	$L__BB4_10;
	cvta.to.global.u64 	%rd7, %rd2;
	mul.wide.s32 	%rd8, %r3, 4;
	add.s64 	%rd9, %rd7, %rd8;
	st.global.u32 	[%rd9], %r13;
$L__BB4_10:
	setp.ne.s32 	%p26, %r1, 511;
	add.s32 	%r55, %r14, -1;
	setp.ne.s32 	%p27, %r3, %r55;
	and.pred  	%p28, %p26, %p27;
	@%p28 bra 	$L__BB4_12;
	cvta.to.global.u64 	%rd10, %rd3;
	mul.wide.u32 	%rd11, %r2, 4;
	add.s64 	%rd12, %rd10, %rd11;
	st.global.u32 	[%rd12], %r57;
$L__BB4_12:
	ret;

}
	// .globl	add_block_offsets_i32_step3
.visible .entry add_block_offsets_i32_step3(
	.param .u64 .ptr .align 1 add_block_offsets_i32_step3_param_0,
	.param .u64 .ptr .align 1 add_block_offsets_i32_step3_param_1,
	.param .u32 add_block_offsets_i32_step3_param_2
)
{
	.reg .pred 	%p<4>;
	.reg .b32 	%r<10>;
	.reg .b64 	%rd<9>;

	ld.param.u64 	%rd1, [add_block_offsets_i32_step3_param_0];
	ld.param.u64 	%rd2, [add_block_offsets_i32_step3_param_1];
	ld.param.u32 	%r3, [add_block_offsets_i32_step3_param_2];
	mov.u32 	%r1, %ctaid.x;
	mov.u32 	%r4, %ntid.x;
	mov.u32 	%r5, %tid.x;
	mad.lo.s32 	%r2, %r1, %r4, %r5;
	setp.ge.u32 	%p1, %r2, %r3;
	setp.eq.s32 	%p2, %r1, 0;
	or.pred  	%p3, %p2, %p1;
	@%p3 bra 	$L__BB5_2;
	cvta.to.global.u64 	%rd3, %rd2;
	cvta.to.global.u64 	%rd4, %rd1;
	add.s32 	%r6, %r1, -1;
	mul.wide.u32 	%rd5, %r6, 4;
	add.s64 	%rd6, %rd3, %rd5;
	ld.global.u32 	%r7, [%rd6];
	mul.wide.s32 	%rd7, %r2, 4;
	add.s64 	%rd8, %rd4, %rd7;
	ld.global.u32 	%r8, [%rd8];
	add.s32 	%r9, %r8, %r7;
	st.global.u32 	[%rd8], %r9;
$L__BB5_2:
	ret;

}
	// .globl	exclusive_scan_i64
.visible .entry exclusive_scan_i64(
	.param .u64 .ptr .align 1 exclusive_scan_i64_param_0,
	.param .u64 .ptr .align 1 exclusive_scan_i64_param_1,
	.param .u32 exclusive_scan_i64_param_2
)
{
	.reg .pred 	%p<37>;
	.reg .b32 	%r<51>;
	.reg .b64 	%rd<56>;

	ld.param.u64 	%rd10, [exclusive_scan_i64_param_0];
	ld.param.u64 	%rd12, [exclusive_scan_i64_param_1];
	ld.param.u32 	%r4, [exclusive_scan_i64_param_2];
	cvta.to.global.u64 	%rd1, %rd12;
	mov.u32 	%r1, %tid.x;
	setp.ge.u32 	%p1, %r1, %r4;
	mov.b64 	%rd53, 0;
	@%p1 bra 	$L__BB6_2;
	cvta.to.global.u64 	%rd13, %rd10;
	mul.wide.u32 	%rd14, %r1, 8;
	add.s64 	%rd15, %rd13, %rd14;
	ld.global.u64 	%rd53, [%rd15];
$L__BB6_2:
	and.b32  	%r2, %r1, 31;
	// begin inline asm
	mov.b64 {%r5,%r6}, %rd53;
	// end inline asm
	shfl.sync.up.b32	%r8|%p2, %r6, 1, 0, -1;
	shfl.sync.up.b32	%r7|%p3, %r5, 1, 0, -1;
	// begin inline asm
	mov.b64 %rd17, {%r7,%r8};
	// end inline asm
	setp.eq.s32 	%p4, %r2, 0;
	selp.b64 	%rd26, 0, %rd17, %p4;
	add.s64 	%rd18, %rd26, %rd53;
	// begin inline asm
	mov.b64 {%r9,%r10}, %rd18;
	// end inline asm
	shfl.sync.up.b32	%r12|%p5, %r10, 2, 0, -1;
	shfl.sync.up.b32	%r11|%p6, %r9, 2, 0, -1;
	// begin inline asm
	mov.b64 %rd19, {%r11,%r12};
	// end inline asm
	setp.lt.u32 	%p7, %r2, 2;
	selp.b64 	%rd27, 0, %rd19, %p7;
	add.s64 	%rd20, %rd27, %rd18;
	// begin inline asm
	mov.b64 {%r13,%r14}, %rd20;
	// end inline asm
	shfl.sync.up.b32	%r16|%p8, %r14, 4, 0, -1;
	shfl.sync.up.b32	%r15|%p9, %r13, 4, 0, -1;
	// begin inline asm
	mov.b64 %rd21, {%r15,%r16};
	// end inline asm
	setp.lt.u32 	%p10, %r2, 4;
	selp.b64 	%rd28, 0, %rd21, %p10;
	add.s64 	%rd22, %rd28, %rd20;
	// begin inline asm
	mov.b64 {%r17,%r18}, %rd22;
	// end inline asm
	shfl.sync.up.b32	%r20|%p11, %r18, 8, 0, -1;
	shfl.sync.up.b32	%r19|%p12, %r17, 8, 0, -1;
	// begin inline asm
	mov.b64 %rd23, {%r19,%r20};
	// end inline asm
	setp.lt.u32 	%p13, %r2, 8;
	selp.b64 	%rd29, 0, %rd23, %p13;
	add.s64 	%rd24, %rd29, %rd22;
	// begin inline asm
	mov.b64 {%r21,%r22}, %rd24;
	// end inline asm
	shfl.sync.up.b32	%r24|%p14, %r22, 16, 0, -1;
	shfl.sync.up.b32	%r23|%p15, %r21, 16, 0, -1;
	// begin inline asm
	mov.b64 %rd25, {%r23,%r24};
	// end inline asm
	setp.lt.u32 	%p16, %r2, 16;
	selp.b64 	%rd30, 0, %rd25, %p16;
	add.s64 	%rd4, %rd30, %rd24;
	setp.ne.s32 	%p17, %r2, 31;
	shr.u32 	%r25, %r1, 2;
	and.b32  	%r26, %r25, 248;
	mov.u32 	%r27, _ZZ20block_scan_exclusiveIxET_S0_PS0_RS0_E9warp_sums;
	add.s32 	%r3, %r27, %r26;
	@%p17 bra 	$L__BB6_4;
	st.shared.u64 	[%r3], %rd4;
$L__BB6_4:
	bar.sync 	0;
	setp.gt.u32 	%p18, %r1, 31;
	@%p18 bra 	$L__BB6_6;
	setp.lt.u32 	%p19, %r2, 16;
	setp.lt.u32 	%p20, %r2, 8;
	setp.lt.u32 	%p21, %r2, 4;
	setp.lt.u32 	%p22, %r2, 2;
	setp.eq.s32 	%p23, %r2, 0;
	shl.b32 	%r48, %r1, 3;
	mov.u32 	%r49, _ZZ20block_scan_exclusiveIxET_S0_PS0_RS0_E9warp_sums;
	add.s32 	%r50, %r49, %r48;
	ld.shared.u64 	%rd32, [%r50];
	// begin inline asm
	mov.b64 {%r28,%r29}, %rd32;
	// end inline asm
	shfl.sync.up.b32	%r31|%p24, %r29, 1, 0, -1;
	shfl.sync.up.b32	%r30|%p25, %r28, 1, 0, -1;
	// begin inline asm
	mov.b64 %rd33, {%r30,%r31};
	// end inline asm
	selp.b64 	%rd42, 0, %rd33, %p23;
	add.s64 	%rd34, %rd42, %rd32;
	// begin inline asm
	mov.b64 {%r32,%r33}, %rd34;
	// end inline asm
	shfl.sync.up.b32	%r35|%p26, %r33, 2, 0, -1;
	shfl.sync.up.b32	%r34|%p27, %r32, 2, 0, -1;
	// begin inline asm
	mov.b64 %rd35, {%r34,%r35};
	// end inline asm
	selp.b64 	%rd43, 0, %rd35, %p22;
	add.s64 	%rd36, %rd43, %rd34;
	// begin inline asm
	mov.b64 {%r36,%r37}, %rd36;
	// end inline asm
	shfl.sync.up.b32	%r39|%p28, %r37, 4, 0, -1;
	shfl.sync.up.b32	%r38|%p29, %r36, 4, 0, -1;
	// begin inline asm
	mov.b64 %rd37, {%r38,%r39};
	// end inline asm
	selp.b64 	%rd44, 0, %rd37, %p21;
	add.s64 	%rd38, %rd44, %rd36;
	// begin inline asm
	mov.b64 {%r40,%r41}, %rd38;
	// end inline asm
	shfl.sync.up.b32	%r43|%p30, %r41, 8, 0, -1;
	shfl.sync.up.b32	%r42|%p31, %r40, 8, 0, -1;
	// begin inline asm
	mov.b64 %rd39, {%r42,%r43};
	// end inline asm
	selp.b64 	%rd45, 0, %rd39, %p20;
	add.s64 	%rd40, %rd45, %rd38;
	// begin inline asm
	mov.b64 {%r44,%r45}, %rd40;
	// end inline asm
	shfl.sync.up.b32	%r47|%p32, %r45, 16, 0, -1;
	shfl.sync.up.b32	%r46|%p33, %r44, 16, 0, -1;
	// begin inline asm
	mov.b64 %rd41, {%r46,%r47};
	// end inline asm
	selp.b64 	%rd46, 0, %rd41, %p19;
	add.s64 	%rd54, %rd46, %rd40;
	st.shared.u64 	[%r50], %rd54;
$L__BB6_6:
	setp.lt.u32 	%p34, %r1, 32;
	bar.sync 	0;
	mov.b64 	%rd55, 0;
	@%p34 bra 	$L__BB6_8;
	ld.shared.u64 	%rd55, [%r3+-8];
$L__BB6_8:
	setp.ge.u32 	%p35, %r1, %r4;
	sub.s64 	%rd48, %rd4, %rd53;
	add.s64 	%rd9, %rd48, %rd55;
	@%p35 bra 	$L__BB6_10;
	mul.wide.u32 	%rd49, %r1, 8;
	add.s64 	%rd50, %rd1, %rd49;
	st.global.u64 	[%rd50], %rd9;
$L__BB6_10:
	setp.ne.s32 	%p36, %r1, 0;
	@%p36 bra 	$L__BB6_12;
	mul.wide.u32 	%rd51, %r4, 8;
	add.s64 	%rd52, %rd1, %rd51;
	st.global.u64 	[%rd52], %rd54;
$L__BB6_12:
	ret;

}
	// .globl	scan_blocks_i64_step1
.visible .entry scan_blocks_i64_step1(
	.param .u64 .ptr .align 1 scan_blocks_i64_step1_param_0,
	.param .u64 .ptr .align 1 scan_blocks_i64_step1_param_1,
	.param .u64 .ptr .align 1 scan_blocks_i64_step1_param_2,
	.param .u32 scan_blocks_i64_step1_param_3
)
{
	.reg .pred 	%p<39>;
	.reg .b32 	%r<55>;
	.reg .b64 	%rd<58>;

	ld.param.u64 	%rd9, [scan_blocks_i64_step1_param_0];
	ld.param.u64 	%rd10, [scan_blocks_i64_step1_param_1];
	ld.param.u64 	%rd11, [scan_blocks_i64_step1_param_2];
	ld.param.u32 	%r6, [scan_blocks_i64_step1_param_3];
	mov.u32 	%r1, %tid.x;
	mov.u32 	%r2, %ctaid.x;
	shl.b32 	%r7, %r2, 9;
	add.s32 	%r3, %r7, %r1;
	setp.ge.u32 	%p1, %r3, %r6;
	mov.b64 	%rd55, 0;
	@%p1 bra 	$L__BB7_2;
	cvta.to.global.u64 	%rd13, %rd9;
	mul.wide.s32 	%rd14, %r3, 8;
	add.s64 	%rd15, %rd13, %rd14;
	ld.global.u64 	%rd55, [%rd15];
$L__BB7_2:
	and.b32  	%r4, %r1, 31;
	// begin inline asm
	mov.b64 {%r8,%r9}, %rd55;
	// end inline asm
	shfl.sync.up.b32	%r11|%p2, %r9, 1, 0, -1;
	shfl.sync.up.b32	%r10|%p3, %r8, 1, 0, -1;
	// begin inline asm
	mov.b64 %rd17, {%r10,%r11};
	// end inline asm
	setp.eq.s32 	%p4, %r4, 0;
	selp.b64 	%rd26, 0, %rd17, %p4;
	add.s64 	%rd18, %rd26, %rd55;
	// begin inline asm
	mov.b64 {%r12,%r13}, %rd18;
	// end inline asm
	shfl.sync.up.b32	%r15|%p5, %r13, 2, 0, -1;
	shfl.sync.up.b32	%r14|%p6, %r12, 2, 0, -1;
	// begin inline asm
	mov.b64 %rd19, {%r14,%r15};
	// end inline asm
	setp.lt.u32 	%p7, %r4, 2;
	selp.b64 	%rd27, 0, %rd19, %p7;
	add.s64 	%rd20, %rd27, %rd18;
	// begin inline asm
	mov.b64 {%r16,%r17}, %rd20;
	// end inline asm
	shfl.sync.up.b32	%r19|%p8, %r17, 4, 0, -1;
	shfl.sync.up.b32	%r18|%p9, %r16, 4, 0, -1;
	// begin inline asm
	mov.b64 %rd21, {%r18,%r19};
	// end inline asm
	setp.lt.u32 	%p10, %r4, 4;
	selp.b64 	%rd28, 0, %rd21, %p10;
	add.s64 	%rd22, %rd28, %rd20;
	// begin inline asm
	mov.b64 {%r20,%r21}, %rd22;
	// end inline asm
	shfl.sync.up.b32	%r23|%p11, %r21, 8, 0, -1;
	shfl.sync.up.b32	%r22|%p12, %r20, 8, 0, -1;
	// begin inline asm
	mov.b64 %rd23, {%r22,%r23};
	// end inline asm
	setp.lt.u32 	%p13, %r4, 8;
	selp.b64 	%rd29, 0, %rd23, %p13;
	add.s64 	%rd24, %rd29, %rd22;
	// begin inline asm
	mov.b64 {%r24,%r25}, %rd24;
	// end inline asm
	shfl.sync.up.b32	%r27|%p14, %r25, 16, 0, -1;
	shfl.sync.up.b32	%r26|%p15, %r24, 16, 0, -1;
	// begin inline asm
	mov.b64 %rd25, {%r26,%r27};
	// end inline asm
	setp.lt.u32 	%p16, %r4, 16;
	selp.b64 	%rd30, 0, %rd25, %p16;
	add.s64 	%rd3, %rd30, %rd24;
	setp.ne.s32 	%p17, %r4, 31;
	shr.u32 	%r28, %r1, 2;
	and.b32  	%r29, %r28, 248;
	mov.u32 	%r30, _ZZ20block_scan_exclusiveIxET_S0_PS0_RS0_E9warp_sums;
	add.s32 	%r5, %r30, %r29;
	@%p17 bra 	$L__BB7_4;
	st.shared.u64 	[%r5], %rd3;
$L__BB7_4:
	bar.sync 	0;
	setp.gt.u32 	%p18, %r1, 31;
	@%p18 bra 	$L__BB7_6;
	setp.lt.u32 	%p19, %r4, 16;
	setp.lt.u32 	%p20, %r4, 8;
	setp.lt.u32 	%p21, %r4, 4;
	setp.lt.u32 	%p22, %r4, 2;
	setp.eq.s32 	%p23, %r4, 0;
	shl.b32 	%r51, %r1, 3;
	mov.u32 	%r52, _ZZ20block_scan_exclusiveIxET_S0_PS0_RS0_E9warp_sums;
	add.s32 	%r53, %r52, %r51;
	ld.shared.u64 	%rd32, [%r53];
	// begin inline asm
	mov.b64 {%r31,%r32}, %rd32;
	// end inline asm
	shfl.sync.up.b32	%r34|%p24, %r32, 1, 0, -1;
	shfl.sync.up.b32	%r33|%p25, %r31, 1, 0, -1;
	// begin inline asm
	mov.b64 %rd33, {%r33,%r34};
	// end inline asm
	selp.b64 	%rd42, 0, %rd33, %p23;
	add.s64 	%rd34, %rd42, %rd32;
	// begin inline asm
	mov.b64 {%r35,%r36}, %rd34;
	// end inline asm
	shfl.sync.up.b32	%r38|%p26, %r36, 2, 0, -1;
	shfl.sync.up.b32	%r37|%p27, %r35, 2, 0, -1;
	// begin inline asm
	mov.b64 %rd35, {%r37,%r38};
	// end inline asm
	selp.b64 	%rd43, 0, %rd35, %p22;
	add.s64 	%rd36, %rd43, %rd34;
	// begin inline asm
	mov.b64 {%r39,%r40}, %rd36;
	// end inline asm
	shfl.sync.up.b32	%r42|%p28, %r40, 4, 0, -1;
	shfl.sync.up.b32	%r41|%p29, %r39, 4, 0, -1;
	// begin inline asm
	mov.b64 %rd37, {%r41,%r42};
	// end inline asm
	selp.b64 	%rd44, 0, %rd37, %p21;
	add.s64 	%rd38, %rd44, %rd36;
	// begin inline asm
	mov.b64 {%r43,%r44}, %rd38;
	// end inline asm
	shfl.sync.up.b32	%r46|%p30, %r44, 8, 0, -1;
	shfl.sync.up.b32	%r45|%p31, %r43, 8, 0, -1;
	// begin inline asm
	mov.b64 %rd39, {%r45,%r46};
	// end inline asm
	selp.b64 	%rd45, 0, %rd39, %p20;
	add.s64 	%rd40, %rd45, %rd38;
	// begin inline asm
	mov.b64 {%r47,%r48}, %rd40;
	// end inline asm
	shfl.sync.up.b32	%r50|%p32, %r48, 16, 0, -1;
	shfl.sync.up.b32	%r49|%p33, %r47, 16, 0, -1;
	// begin inline asm
	mov.b64 %rd41, {%r49,%r50};
	// end inline asm
	selp.b64 	%rd46, 0, %rd41, %p19;
	add.s64 	%rd56, %rd46, %rd40;
	st.shared.u64 	[%r53], %rd56;
$L__BB7_6:
	setp.lt.u32 	%p34, %r1, 32;
	bar.sync 	0;
	mov.b64 	%rd57, 0;
	@%p34 bra 	$L__BB7_8;
	ld.shared.u64 	%rd57, [%r5+-8];
$L__BB7_8:
	setp.ge.u32 	%p35, %r3, %r6;
	sub.s64 	%rd48, %rd3, %rd55;
	add.s64 	%rd8, %rd48, %rd57;
	@%p35 bra 	$L__BB7_10;
	cvta.to.global.u64 	%rd49, %rd10;
	mul.wide.s32 	%rd50, %r3, 8;
	add.s64 	%rd51, %rd49, %rd50;
	st.global.u64 	[%rd51], %rd8;
$L__BB7_10:
	setp.ne.s32 	%p36, %r1, 511;
	add.s32 	%r54, %r6, -1;
	setp.ne.s32 	%p37, %r3, %r54;
	and.pred  	%p38, %p36, %p37;
	@%p38 bra 	$L__BB7_12;
	cvta.to.global.u64 	%rd52, %rd11;
	mul.wide.u32 	%rd53, %r2, 8;
	add.s64 	%rd54, %rd52, %rd53;
	st.global.u64 	[%rd54], %rd56;
$L__BB7_12:
	ret;

}
	// .globl	add_block_offsets_i64_step3
.visible .entry add_block_offsets_i64_step3(
	.param .u64 .ptr .align 1 add_block_offsets_i64_step3_param_0,
	.param .u64 .ptr .align 1 add_block_offsets_i64_step3_param_1,
	.param .u32 add_block_offsets_i64_step3_param_2
)
{
	.reg .pred 	%p<4>;
	.reg .b32 	%r<7>;
	.reg .b64 	%rd<12>;

	ld.param.u64 	%rd1, [add_block_offsets_i64_step3_param_0];
	ld.param.u64 	%rd2, [add_block_offsets_i64_step3_param_1];
	ld.param.u32 	%r3, [add_block_offsets_i64_step3_param_2];
	mov.u32 	%r1, %ctaid.x;
	mov.u32 	%r4, %ntid.x;
	mov.u32 	%r5, %tid.x;
	mad.lo.s32 	%r2, %r1, %r4, %r5;
	setp.ge.u32 	%p1, %r2, %r3;
	setp.eq.s32 	%p2, %r1, 0;
	or.pred  	%p3, %p2, %p1;
	@%p3 bra 	$L__BB8_2;
	cvta.to.global.u64 	%rd3, %rd2;
	cvta.to.global.u64 	%rd4, %rd1;
	add.s32 	%r6, %r1, -1;
	mul.wide.u32 	%rd5, %r6, 8;
	add.s64 	%rd6, %rd3, %rd5;
	ld.global.u64 	%rd7, [%rd6];
	mul.wide.s32 	%rd8, %r2, 8;
	add.s64 	%rd9, %rd4, %rd8;
	ld.global.u64 	%rd10, [%rd9];
	add.s64 	%rd11, %rd10, %rd7;
	st.global.u64 	[%rd9], %rd11;
$L__BB8_2:
	ret;

}


// ===== COMPILED SASS (sm_100) =====

	.target	sm_100

	.elftype	@"ET_EXEC"


//--------------------- .note.nv.tkinfo           --------------------------
	.section	.note.nv.tkinfo,"",@"SHT_NOTE"
	.sectionflags	@"SHF_NOTE_NV_TKINFO"
	.tkinfo
        /*0018*/ 	.word	0x00000002
        /*0030*/ 	.string	""
        /*0030*/ 	.string	"ptxas"
        /*0030*/ 	.string	"Cuda compilation tools, release 13.0, V13.0.88"
        /*0030*/ 	.string	"Build cuda_13.0.r13.0/compiler.36424714_0"
        /*0030*/ 	.string	"-arch sm_100 -m 64 "



//--------------------- .note.nv.cuinfo           --------------------------
	.section	.note.nv.cuinfo,"",@"SHT_NOTE"
	.sectionflags	@"SHF_NOTE_NV_CUINFO"
        /*0018*/ 	.short	0x0002
        /*001a*/ 	.short	0x0064
        /*001c*/ 	.short	0x0082
	.zero		2


//--------------------- .nv.info                  --------------------------
	.section	.nv.info,"",@"SHT_CUDA_INFO"
	.align	4


	//----- nvinfo : EIATTR_REGCOUNT
	.align		4
        /*0000*/ 	.byte	0x04, 0x2f
        /*0002*/ 	.short	(.L_1 - .L_0)
	.align		4
.L_0:
        /*0004*/ 	.word	index@(_Z31exclusive_scan_single_block_i32PKiPij)
        /*0008*/ 	.word	0x00000013


	//----- nvinfo : EIATTR_FRAME_SIZE
	.align		4
.L_1:
        /*000c*/ 	.byte	0x04, 0x11
        /*000e*/ 	.short	(.L_3 - .L_2)
	.align		4
.L_2:
        /*0010*/ 	.word	index@(_Z31exclusive_scan_single_block_i32PKiPij)
        /*0014*/ 	.word	0x00000000


	//----- nvinfo : EIATTR_REGCOUNT
	.align		4
.L_3:
        /*0018*/ 	.byte	0x04, 0x2f
        /*001a*/ 	.short	(.L_5 - .L_4)
	.align		4
.L_4:
        /*001c*/ 	.word	index@(_Z15scan_blocks_i32PKiPiS1_j)
        /*0020*/ 	.word	0x00000014


	//----- nvinfo : EIATTR_FRAME_SIZE
	.align		4
.L_5:
        /*0024*/ 	.byte	0x04, 0x11
        /*0026*/ 	.short	(.L_7 - .L_6)
	.align		4
.L_6:
        /*0028*/ 	.word	index@(_Z15scan_blocks_i32PKiPiS1_j)
        /*002c*/ 	.word	0x00000000


	//----- nvinfo : EIATTR_REGCOUNT
	.align		4
.L_7:
        /*0030*/ 	.byte	0x04, 0x2f
        /*0032*/ 	.short	(.L_9 - .L_8)
	.align		4
.L_8:
        /*0034*/ 	.word	index@(_Z21add_block_offsets_i32PiPKij)
        /*0038*/ 	.word	0x0000000c


	//----- nvinfo : EIATTR_FRAME_SIZE
	.align		4
.L_9:
        /*003c*/ 	.byte	0x04, 0x11
        /*003e*/ 	.short	(.L_11 - .L_10)
	.align		4
.L_10:
        /*0040*/ 	.word	index@(_Z21add_block_offsets_i32PiPKij)
        /*0044*/ 	.word	0x00000000


	//----- nvinfo : EIATTR_REGCOUNT
	.align		4
.L_11:
        /*0048*/ 	.byte	0x04, 0x2f
        /*004a*/ 	.short	(.L_13 - .L_12)
	.align		4
.L_12:
        /*004c*/ 	.word	index@(exclusive_scan_i32)
        /*0050*/ 	.word	0x00000013


	//----- nvinfo : EIATTR_FRAME_SIZE
	.align		4
.L_13:
        /*0054*/ 	.byte	0x04, 0x11
        /*0056*/ 	.short	(.L_15 - .L_14)
	.align		4
.L_14:
        /*0058*/ 	.word	index@(exclusive_scan_i32)
        /*005c*/ 	.word	0x00000000


	//----- nvinfo : EIATTR_REGCOUNT
	.align		4
.L_15:
        /*0060*/ 	.byte	0x04, 0x2f
        /*0062*/ 	.short	(.L_17 - .L_16)
	.align		4
.L_16:
        /*0064*/ 	.word	index@(scan_blocks_i32_step1)
        /*0068*/ 	.word	0x00000014


	//----- nvinfo : EIATTR_FRAME_SIZE
	.align		4
.L_17:
        /*006c*/ 	.byte	0x04, 0x11
        /*006e*/ 	.short	(.L_19 - .L_18)
	.align		4
.L_18:
        /*0070*/ 	.word	index@(scan_blocks_i32_step1)
        /*0074*/ 	.word	0x00000000


	//----- nvinfo : EIATTR_REGCOUNT
	.align		4
.L_19:
        /*0078*/ 	.byte	0x04, 0x2f
        /*007a*/ 	.short	(.L_21 - .L_20)
	.align		4
.L_20:
        /*007c*/ 	.word	index@(add_block_offsets_i32_step3)
        /*0080*/ 	.word	0x0000000c


	//----- nvinfo : EIATTR_FRAME_SIZE
	.align		4
.L_21:
        /*0084*/ 	.byte	0x04, 0x11
        /*0086*/ 	.short	(.L_23 - .L_22)
	.align		4
.L_22:
        /*0088*/ 	.word	index@(add_block_offsets_i32_step3)
        /*008c*/ 	.word	0x00000000


	//----- nvinfo : EIATTR_REGCOUNT
	.align		4
.L_23:
        /*0090*/ 	.byte	0x04, 0x2f
        /*0092*/ 	.short	(.L_25 - .L_24)
	.align		4
.L_24:
        /*0094*/ 	.word	index@(exclusive_scan_i64)
        /*0098*/ 	.word	0x0000001e


	//----- nvinfo : EIATTR_FRAME_SIZE
	.align		4
.L_25:
        /*009c*/ 	.byte	0x04, 0x11
        /*009e*/ 	.short	(.L_27 - .L_26)
	.align		4
.L_26:
        /*00a0*/ 	.word	index@(exclusive_scan_i64)
        /*00a4*/ 	.word	0x00000000


	//----- nvinfo : EIATTR_REGCOUNT
	.align		4
.L_27:
        /*00a8*/ 	.byte	0x04, 0x2f
        /*00aa*/ 	.short	(.L_29 - .L_28)
	.align		4
.L_28:
        /*00ac*/ 	.word	index@(scan_blocks_i64_step1)
        /*00b0*/ 	.word	0x0000001c


	//----- nvinfo : EIATTR_FRAME_SIZE
	.align		4
.L_29:
        /*00b4*/ 	.byte	0x04, 0x11
        /*00b6*/ 	.short	(.L_31 - .L_30)
	.align		4
.L_30:
        /*00b8*/ 	.word	index@(scan_blocks_i64_step1)
        /*00bc*/ 	.word	0x00000000


	//----- nvinfo : EIATTR_REGCOUNT
	.align		4
.L_31:
        /*00c0*/ 	.byte	0x04, 0x2f
        /*00c2*/ 	.short	(.L_33 - .L_32)
	.align		4
.L_32:
        /*00c4*/ 	.word	index@(add_block_offsets_i64_step3)
        /*00c8*/ 	.word	0x0000000c


	//----- nvinfo : EIATTR_FRAME_SIZE
	.align		4
.L_33:
        /*00cc*/ 	.byte	0x04, 0x11
        /*00ce*/ 	.short	(.L_35 - .L_34)
	.align		4
.L_34:
        /*00d0*/ 	.word	index@(add_block_offsets_i64_step3)
        /*00d4*/ 	.word	0x00000000


	//----- nvinfo : EIATTR_MIN_STACK_SIZE
	.align		4
.L_35:
        /*00d8*/ 	.byte	0x04, 0x12
        /*00da*/ 	.short	(.L_37 - .L_36)
	.align		4
.L_36:
        /*00dc*/ 	.word	index@(add_block_offsets_i64_step3)
        /*00e0*/ 	.word	0x00000000


	//----- nvinfo : EIATTR_MIN_STACK_SIZE
	.align		4
.L_37:
        /*00e4*/ 	.byte	0x04, 0x12
        /*00e6*/ 	.short	(.L_39 - .L_38)
	.align		4
.L_38:
        /*00e8*/ 	.word	index@(scan_blocks_i64_step1)
        /*00ec*/ 	.word	0x00000000


	//----- nvinfo : EIATTR_MIN_STACK_SIZE
	.align		4
.L_39:
        /*00f0*/ 	.byte	0x04, 0x12
        /*00f2*/ 	.short	(.L_41 - .L_40)
	.align		4
.L_40:
        /*00f4*/ 	.word	index@(exclusive_scan_i64)
        /*00f8*/ 	.word	0x00000000


	//----- nvinfo : EIATTR_MIN_STACK_SIZE
	.align		4
.L_41:
        /*00fc*/ 	.byte	0x04, 0x12
        /*00fe*/ 	.short	(.L_43 - .L_42)
	.align		4
.L_42:
        /*0100*/ 	.word	index@(add_block_offsets_i32_step3)
        /*0104*/ 	.word	0x00000000


	//----- nvinfo : EIATTR_MIN_STACK_SIZE
	.align		4
.L_43:
        /*0108*/ 	.byte	0x04, 0x12
        /*010a*/ 	.short	(.L_45 - .L_44)
	.align		4
.L_44:
        /*010c*/ 	.word	index@(scan_blocks_i32_step1)
        /*0110*/ 	.word	0x00000000


	//----- nvinfo : EIATTR_MIN_STACK_SIZE
	.align		4
.L_45:
        /*0114*/ 	.byte	0x04, 0x12
        /*0116*/ 	.short	(.L_47 - .L_46)
	.align		4
.L_46:
        /*0118*/ 	.word	index@(exclusive_scan_i32)
        /*011c*/ 	.word	0x00000000


	//----- nvinfo : EIATTR_MIN_STACK_SIZE
	.align		4
.L_47:
        /*0120*/ 	.byte	0x04, 0x12
        /*0122*/ 	.short	(.L_49 - .L_48)
	.align		4
.L_48:
        /*0124*/ 	.word	index@(_Z21add_block_offsets_i32PiPKij)
        /*0128*/ 	.word	0x00000000


	//----- nvinfo : EIATTR_MIN_STACK_SIZE
	.align		4
.L_49:
        /*012c*/ 	.byte	0x04, 0x12
        /*012e*/ 	.short	(.L_51 - .L_50)
	.align		4
.L_50:
        /*0130*/ 	.word	index@(_Z15scan_blocks_i32PKiPiS1_j)
        /*0134*/ 	.word	0x00000000


	//----- nvinfo : EIATTR_MIN_STACK_SIZE
	.align		4
.L_51:
        /*0138*/ 	.byte	0x04, 0x12
        /*013a*/ 	.short	(.L_53 - .L_52)
	.align		4
.L_52:
        /*013c*/ 	.word	index@(_Z31exclusive_scan_single_block_i32PKiPij)
        /*0140*/ 	.word	0x00000000
.L_53:


//--------------------- .nv.compat                --------------------------
	.section	.nv.compat,"",@"SHT_CUDA_COMPAT_INFO"
	.align	4
        /*0000*/ 	.byte	0x02, 0x09, 0x00, 0x00, 0x02, 0x02, 0x01, 0x00, 0x02, 0x05, 0x05, 0x00, 0x03, 0x07, 0x01, 0x01
        /*0010*/ 	.byte	0x02, 0x03, 0x00, 0x00, 0x02, 0x06, 0x01, 0x00, 0x04, 0x0b, 0x08, 0x00, 0x09, 0x00, 0x00, 0x00
        /*0020*/ 	.byte	0x00, 0x00, 0x00, 0x00


//--------------------- .nv.info.add_block_offsets_i64_step3 --------------------------
	.section	.nv.info.add_block_offsets_i64_step3,"",@"SHT_CUDA_INFO"
	.sectionflags	@""
	.align	4


	//----- nvinfo : EIATTR_CUDA_API_VERSION
	.align		4
        /*0000*/ 	.byte	0x04, 0x37
        /*0002*/ 	.short	(.L_55 - .L_54)
.L_54:
        /*0004*/ 	.word	0x00000082


	//----- nvinfo : EIATTR_KPARAM_INFO
	.align		4
.L_55:
        /*0008*/ 	.byte	0x04, 0x17
        /*000a*/ 	.short	(.L_57 - .L_56)
.L_56:
        /*000c*/ 	.word	0x00000000
        /*0010*/ 	.short	0x0002
        /*0012*/ 	.short	0x0010
        /*0014*/ 	.byte	0x00, 0xf0, 0x11, 0x00


	//----- nvinfo : EIATTR_KPARAM_INFO
	.align		4
.L_57:
        /*0018*/ 	.byte	0x04, 0x17
        /*001a*/ 	.short	(.L_59 - .L_58)
.L_58:
        /*001c*/ 	.word	0x00000000
        /*0020*/ 	.short	0x0001
        /*0022*/ 	.short	0x0008
        /*0024*/ 	.byte	0x00, 0xf5, 0x21, 0x00


	//----- nvinfo : EIATTR_KPARAM_INFO
	.align		4
.L_59:
        /*0028*/ 	.byte	0x04, 0x17
        /*002a*/ 	.short	(.L_61 - .L_60)
.L_60:
        /*002c*/ 	.word	0x00000000
        /*0030*/ 	.short	0x0000
        /*0032*/ 	.short	0x0000
        /*0034*/ 	.byte	0x00, 0xf5, 0x21, 0x00


	//----- nvinfo : EIATTR_SPARSE_MMA_MASK
	.align		4
.L_61:
        /*0038*/ 	.byte	0x03, 0x50
        /*003a*/ 	.short	0x0000


	//----- nvinfo : EIATTR_MAXREG_COUNT
	.align		4
        /*003c*/ 	.byte	0x03, 0x1b
        /*003e*/ 	.short	0x00ff


	//----- nvinfo : EIATTR_MERCURY_ISA_VERSION
	.align		4
        /*0040*/ 	.byte	0x03, 0x5f
        /*0042*/ 	.short	0x0101


	//----- nvinfo : EIATTR_VRC_CTA_INIT_COUNT
	.align		4
        /*0044*/ 	.byte	0x02, 0x4a
	.zero		1
	.zero		1


	//----- nvinfo : EIATTR_EXIT_INSTR_OFFSETS
	.align		4
        /*0048*/ 	.byte	0x04, 0x1c
        /*004a*/ 	.short	(.L_63 - .L_62)


	//   ....[0]....
.L_62:
        /*004c*/ 	.word	0x00000080


	//   ....[1]....
        /*0050*/ 	.word	0x00000140


	//----- nvinfo : EIATTR_CBANK_PARAM_SIZE
	.align		4
.L_63:
        /*0054*/ 	.byte	0x03, 0x19
        /*0056*/ 	.short	0x0014


	//----- nvinfo : EIATTR_PARAM_CBANK
	.align		4
        /*0058*/ 	.byte	0x04, 0x0a
        /*005a*/ 	.short	(.L_65 - .L_64)
	.align		4
.L_64:
        /*005c*/ 	.word	index@(.nv.constant0.add_block_offsets_i64_step3)
        /*0060*/ 	.short	0x0380
        /*0062*/ 	.short	0x0014


	//----- nvinfo : EIATTR_SW_WAR
	.align		4
.L_65:
        /*0064*/ 	.byte	0x04, 0x36
        /*0066*/ 	.short	(.L_67 - .L_66)
.L_66:
        /*0068*/ 	.word	0x00000008
.L_67:


//--------------------- .nv.info.scan_blocks_i64_step1 --------------------------
	.section	.nv.info.scan_blocks_i64_step1,"",@"SHT_CUDA_INFO"
	.sectionflags	@""
	.align	4


	//----- nvinfo : EIATTR_CUDA_API_VERSION
	.align		4
        /*0000*/ 	.byte	0x04, 0x37
        /*0002*/ 	.short	(.L_69 - .L_68)
.L_68:
        /*0004*/ 	.word	0x00000082


	//----- nvinfo : EIATTR_KPARAM_INFO
	.align		4
.L_69:
        /*0008*/ 	.byte	0x04, 0x17
        /*000a*/ 	.short	(.L_71 - .L_70)
.L_70:
        /*000c*/ 	.word	0x00000000
        /*0010*/ 	.short	0x0003
        /*0012*/ 	.short	0x0018
        /*0014*/ 	.byte	0x00, 0xf0, 0x11, 0x00


	//----- nvinfo : EIATTR_KPARAM_INFO
	.align		4
.L_71:
        /*0018*/ 	.byte	0x04, 0x17
        /*001a*/ 	.short	(.L_73 - .L_72)
.L_72:
        /*001c*/ 	.word	0x00000000
        /*0020*/ 	.short	0x0002
        /*0022*/ 	.short	0x0010
        /*0024*/ 	.byte	0x00, 0xf5, 0x21, 0x00


	//----- nvinfo : EIATTR_KPARAM_INFO
	.align		4
.L_73:
        /*0028*/ 	.byte	0x04, 0x17
        /*002a*/ 	.short	(.L_75 - .L_74)
.L_74:
        /*002c*/ 	.word	0x00000000
        /*0030*/ 	.short	0x0001
        /*0032*/ 	.short	0x0008
        /*0034*/ 	.byte	0x00, 0xf5, 0x21, 0x00


	//----- nvinfo : EIATTR_KPARAM_INFO
	.align		4
.L_75:
        /*0038*/ 	.byte	0x04, 0x17
        /*003a*/ 	.short	(.L_77 - .L_76)
.L_76:
        /*003c*/ 	.word	0x00000000
        /*0040*/ 	.short	0x0000
        /*0042*/ 	.short	0x0000
        /*0044*/ 	.byte	0x00, 0xf5, 0x21, 0x00


	//----- nvinfo : EIATTR_SPARSE_MMA_MASK
	.align		4
.L_77:
        /*0048*/ 	.byte	0x03, 0x50
        /*004a*/ 	.short	0x0000


	//----- nvinfo : EIATTR_MAXREG_COUNT
	.align		4
        /*004c*/ 	.byte	0x03, 0x1b
        /*004e*/ 	.short	0x00ff


	//----- nvinfo : EIATTR_NUM_BARRIERS
	.align		4
        /*0050*/ 	.byte	0x02, 0x4c
        /*0052*/ 	.byte	0x01
	.zero		1


	//----- nvinfo : EIATTR_MERCURY_ISA_VERSION
	.align		4
        /*0054*/ 	.byte	0x03, 0x5f
        /*0056*/ 	.short	0x0101


	//----- nvinfo : EIATTR_COOP_GROUP_MASK_REGIDS
	.align		4
        /*0058*/ 	.byte	0x04, 0x29
        /*005a*/ 	.short	(.L_79 - .L_78)


	//   ....[0]....
.L_78:
        /*005c*/ 	.word	0xffffffff


	//   ....[1]....
        /*0060*/ 	.word	0xffffffff


	//   ....[2]....
        /*0064*/ 	.word	0xffffffff


	//   ....[3]....
        /*0068*/ 	.word	0xffffffff


	//   ....[4]....
        /*006c*/ 	.word	0xffffffff


	//   ....[5]....
        /*0070*/ 	.word	0xffffffff


	//   ....[6]....
        /*0074*/ 	.word	0xffffffff


	//   ....[7]....
        /*0078*/ 	.word	0xffffffff


	//   ....[8]....
        /*007c*/ 	.word	0xffffffff


	//   ....[9]....
        /*0080*/ 	.word	0xffffffff


	//   ....[10]....
        /*0084*/ 	.word	0xffffffff


	//   ....[11]....
        /*0088*/ 	.word	0xffffffff


	//   ....[12]....
        /*008c*/ 	.word	0xffffffff


	//   ....[13]....
        /*0090*/ 	.word	0xffffffff


	//   ....[14]....
        /*0094*/ 	.word	0xffffffff


	//   ....[15]....
        /*0098*/ 	.word	0xffffffff


	//   ....[16]....
        /*009c*/ 	.word	0xffffffff


	//   ....[17]....
        /*00a0*/ 	.word	0xffffffff


	//   ....[18]....
        /*00a4*/ 	.word	0xffffffff


	//   ....[19]....
        /*00a8*/ 	.word	0xffffffff


	//   ....[20]....
        /*00ac*/ 	.word	0x05000012


	//   ....[21]....
        /*00b0*/ 	.word	0x05000012


	//   ....[22]....
        /*00b4*/ 	.word	0x05000012


	//   ....[23]....
        /*00b8*/ 	.word	0x05000012


	//   ....[24]....
        /*00bc*/ 	.word	0x05000012


	//   ....[25]....
        /*00c0*/ 	.word	0x05000012


	//   ....[26]....
        /*00c4*/ 	.word	0x05000012


	//   ....[27]....
        /*00c8*/ 	.word	0x05000012


	//   ....[28]....
        /*00cc*/ 	.word	0x05000012


	//   ....[29]....
        /*00d0*/ 	.word	0x05000012


	//----- nvinfo : EIATTR_COOP_GROUP_INSTR_OFFSETS
	.align		4
.L_79:
        /*00d4*/ 	.byte	0x04, 0x28
        /*00d6*/ 	.short	(.L_81 - .L_80)


	//   ....[0]....
.L_80:
        /*00d8*/ 	.word	0x00000120


	//   ....[1]....
        /*00dc*/ 	.word	0x00000130


	//   ....[2]....
        /*00e0*/ 	.word	0x00000170


	//   ....[3]....
        /*00e4*/ 	.word	0x000001a0


	//   ....[4]....
        /*00e8*/ 	.word	0x000001e0


	//   ....[5]....
        /*00ec*/ 	.word	0x00000200


	//   ....[6]....
        /*00f0*/ 	.word	0x00000240


	//   ....[7]....
        /*00f4*/ 	.word	0x00000260


	//   ....[8]....
        /*00f8*/ 	.word	0x000002a0


	//   ....[9]....
        /*00fc*/ 	.word	0x000002e0


	//   ....[10]....
        /*0100*/ 	.word	0x000003d0


	//   ....[11]....
        /*0104*/ 	.word	0x000003e0


	//   ....[12]....
        /*0108*/ 	.word	0x00000430


	//   ....[13]....
        /*010c*/ 	.word	0x00000440


	//   ....[14]....
        /*0110*/ 	.word	0x00000480


	//   ....[15]....
        /*0114*/ 	.word	0x000004a0


	//   ....[16]....
        /*0118*/ 	.word	0x000004e0


	//   ....[17]....
        /*011c*/ 	.word	0x00000500


	//   ....[18]....
        /*0120*/ 	.word	0x00000540


	//   ....[19]....
        /*0124*/ 	.word	0x00000560


	//   ....[20]....
        /*0128*/ 	.word	0x00000730


	//   ....[21]....
        /*012c*/ 	.word	0x00000780


	//   ....[22]....
        /*0130*/ 	.word	0x00000810


	//   ....[23]....
        /*0134*/ 	.word	0x00000860


	//   ....[24]....
        /*0138*/ 	.word	0x000008f0


	//   ....[25]....
        /*013c*/ 	.word	0x00000940


	//   ....[26]....
        /*0140*/ 	.word	0x000009d0


	//   ....[27]....
        /*0144*/ 	.word	0x00000a20


	//   ....[28]....
        /*0148*/ 	.word	0x00000ab0


	//   ....[29]....
        /*014c*/ 	.word	0x00000b00


	//----- nvinfo : EIATTR_VRC_CTA_INIT_COUNT
	.align		4
.L_81:
        /*0150*/ 	.byte	0x02, 0x4a
	.zero		1
	.zero		1


	//----- nvinfo : EIATTR_EXIT_INSTR_OFFSETS
	.align		4
        /*0154*/ 	.byte	0x04, 0x1c
        /*0156*/ 	.short	(.L_83 - .L_82)


	//   ....[0]....
.L_82:
        /*0158*/ 	.word	0x00000690


	//   ....[1]....
        /*015c*/ 	.word	0x000006d0


	//----- nvinfo : EIATTR_CRS_STACK_SIZE
	.align		4
.L_83:
        /*0160*/ 	.byte	0x04, 0x1e
        /*0162*/ 	.short	(.L_85 - .L_84)
.L_84:
        /*0164*/ 	.word	0x00000000


	//----- nvinfo : EIATTR_CBANK_PARAM_SIZE
	.align		4
.L_85:
        /*0168*/ 	.byte	0x03, 0x19
        /*016a*/ 	.short	0x001c


	//----- nvinfo : EIATTR_PARAM_CBANK
	.align		4
        /*016c*/ 	.byte	0x04, 0x0a
        /*016e*/ 	.short	(.L_87 - .L_86)
	.align		4
.L_86:
        /*0170*/ 	.word	index@(.nv.constant0.scan_blocks_i64_step1)
        /*0174*/ 	.short	0x0380
        /*0176*/ 	.short	0x001c


	//----- nvinfo : EIATTR_SW_WAR
	.align		4
.L_87:
        /*0178*/ 	.byte	0x04, 0x36
        /*017a*/ 	.short	(.L_89 - .L_88)
.L_88:
        /*017c*/ 	.word	0x00000008
.L_89:


//--------------------- .nv.info.exclusive_scan_i64 --------------------------
	.section	.nv.info.exclusive_scan_i64,"",@"SHT_CUDA_INFO"
	.sectionflags	@""
	.align	4


	//----- nvinfo : EIATTR_CUDA_API_VERSION
	.align		4
        /*0000*/ 	.byte	0x04, 0x37
        /*0002*/ 	.short	(.L_91 - .L_90)
.L_90:
        /*0004*/ 	.word	0x00000082


	//----- nvinfo : EIATTR_KPARAM_INFO
	.align		4
.L_91:
        /*0008*/ 	.byte	0x04, 0x17
        /*000a*/ 	.short	(.L_93 - .L_92)
.L_92:
        /*000c*/ 	.word	0x00000000
        /*0010*/ 	.short	0x0002
        /*0012*/ 	.short	0x0010
        /*0014*/ 	.byte	0x00, 0xf0, 0x11, 0x00


	//----- nvinfo : EIATTR_KPARAM_INFO
	.align		4
.L_93:
        /*0018*/ 	.byte	0x04, 0x17
        /*001a*/ 	.short	(.L_95 - .L_94)
.L_94:
        /*001c*/ 	.word	0x00000000
        /*0020*/ 	.short	0x0001
        /*0022*/ 	.short	0x0008
        /*0024*/ 	.byte	0x00, 0xf5, 0x21, 0x00


	//----- nvinfo : EIATTR_KPARAM_INFO
	.align		4
.L_95:
        /*0028*/ 	.byte	0x04, 0x17
        /*002a*/ 	.short	(.L_97 - .L_96)
.L_96:
        /*002c*/ 	.word	0x00000000
        /*0030*/ 	.short	0x0000
        /*0032*/ 	.short	0x0000
        /*0034*/ 	.byte	0x00, 0xf5, 0x21, 0x00


	//----- nvinfo : EIATTR_SPARSE_MMA_MASK
	.align		4
.L_97:
        /*0038*/ 	.byte	0x03, 0x50
        /*003a*/ 	.short	0x0000


	//----- nvinfo : EIATTR_MAXREG_COUNT
	.align		4
        /*003c*/ 	.byte	0x03, 0x1b
        /*003e*/ 	.short	0x00ff


	//----- nvinfo : EIATTR_NUM_BARRIERS
	.align		4
        /*0040*/ 	.byte	0x02, 0x4c
        /*0042*/ 	.byte	0x01
	.zero		1


	//----- nvinfo : EIATTR_MERCURY_ISA_VERSION
	.align		4
        /*0044*/ 	.byte	0x03, 0x5f
        /*0046*/ 	.short	0x0101


	//----- nvinfo : EIATTR_COOP_GROUP_MASK_REGIDS
	.align		4
        /*0048*/ 	.byte	0x04, 0x29
        /*004a*/ 	.short	(.L_99 - .L_98)


	//   ....[0]....
.L_98:
        /*004c*/ 	.word	0xffffffff


	//   ....[1]....
        /*0050*/ 	.word	0xffffffff


	//   ....[2]....
        /*0054*/ 	.word	0xffffffff


	//   ....[3]....
        /*0058*/ 	.word	0xffffffff


	//   ....[4]....
        /*005c*/ 	.word	0xffffffff


	//   ....[5]....
        /*0060*/ 	.word	0xffffffff


	//   ....[6]....
        /*0064*/ 	.word	0xffffffff


	//   ....[7]....
        /*0068*/ 	.word	0xffffffff


	//   ....[8]....
        /*006c*/ 	.word	0xffffffff


	//   ....[9]....
        /*0070*/ 	.word	0xffffffff


	//   ....[10]....
        /*0074*/ 	.word	0xffffffff


	//   ....[11]....
        /*0078*/ 	.word	0xffffffff


	//   ....[12]....
        /*007c*/ 	.word	0xffffffff


	//   ....[13]....
        /*0080*/ 	.word	0xffffffff


	//   ....[14]....
        /*0084*/ 	.word	0xffffffff


	//   ....[15]....
        /*0088*/ 	.word	0xffffffff


	//   ....[16]....
        /*008c*/ 	.word	0xffffffff


	//   ....[17]....
        /*0090*/ 	.word	0xffffffff


	//   ....[18]....
        /*0094*/ 	.word	0xffffffff


	//   ....[19]....
        /*0098*/ 	.word	0xffffffff


	//   ....[20]....
        /*009c*/ 	.word	0x0500000c


	//   ....[21]....
        /*00a0*/ 	.word	0x0500000c


	//   ....[22]....
        /*00a4*/ 	.word	0x0500000c


	//   ....[23]....
        /*00a8*/ 	.word	0x0500000c


	//   ....[24]....
        /*00ac*/ 	.word	0x0500000c


	//   ....[25]....
        /*00b0*/ 	.word	0x0500000c


	//   ....[26]....
        /*00b4*/ 	.word	0x0500000c


	//   ....[27]....
        /*00b8*/ 	.word	0x0500000c


	//   ....[28]....
        /*00bc*/ 	.word	0x0500000c


	//   ....[29]....
        /*00c0*/ 	.word	0x0500000c


	//----- nvinfo : EIATTR_COOP_GROUP_INSTR_OFFSETS
	.align		4
.L_99:
        /*00c4*/ 	.byte	0x04, 0x28
        /*00c6*/ 	.short	(.L_101 - .L_100)


	//   ....[0]....
.L_100:
        /*00c8*/ 	.word	0x00000100


	//   ....[1]....
        /*00cc*/ 	.word	0x00000110


	//   ....[2]....
        /*00d0*/ 	.word	0x00000150


	//   ....[3]....
        /*00d4*/ 	.word	0x00000180


	//   ....[4]....
        /*00d8*/ 	.word	0x000001c0


	//   ....[5]....
        /*00dc*/ 	.word	0x000001e0


	//   ....[6]....
        /*00e0*/ 	.word	0x00000220


	//   ....[7]....
        /*00e4*/ 	.word	0x00000240


	//   ....[8]....
        /*00e8*/ 	.word	0x00000280


	//   ....[9]....
        /*00ec*/ 	.word	0x000002c0


	//   ....[10]....
        /*00f0*/ 	.word	0x000003b0


	//   ....[11]....
        /*00f4*/ 	.word	0x000003c0


	//   ....[12]....
        /*00f8*/ 	.word	0x00000410


	//   ....[13]....
        /*00fc*/ 	.word	0x00000420


	//   ....[14]....
        /*0100*/ 	.word	0x00000460


	//   ....[15]....
        /*0104*/ 	.word	0x00000480


	//   ....[16]....
        /*0108*/ 	.word	0x000004c0


	//   ....[17]....
        /*010c*/ 	.word	0x000004e0


	//   ....[18]....
        /*0110*/ 	.word	0x00000520


	//   ....[19]....
        /*0114*/ 	.word	0x00000540


	//   ....[20]....
        /*0118*/ 	.word	0x000006f0


	//   ....[21]....
        /*011c*/ 	.word	0x00000740


	//   ....[22]....
        /*0120*/ 	.word	0x000007d0


	//   ....[23]....
        /*0124*/ 	.word	0x00000820


	//   ....[24]....
        /*0128*/ 	.word	0x000008b0


	//   ....[25]....
        /*012c*/ 	.word	0x00000900


	//   ....[26]....
        /*0130*/ 	.word	0x000009a0


	//   ....[27]....
        /*0134*/ 	.word	0x000009f0


	//   ....[28]....
        /*0138*/ 	.word	0x00000a90


	//   ....[29]....
        /*013c*/ 	.word	0x00000ae0


	//----- nvinfo : EIATTR_VRC_CTA_INIT_COUNT
	.align		4
.L_101:
        /*0140*/ 	.byte	0x02, 0x4a
	.zero		1
	.zero		1


	//----- nvinfo : EIATTR_EXIT_INSTR_OFFSETS
	.align		4
        /*0144*/ 	.byte	0x04, 0x1c
        /*0146*/ 	.short	(.L_103 - .L_102)


	//   ....[0]....
.L_102:
        /*0148*/ 	.word	0x00000650


	//   ....[1]....
        /*014c*/ 	.word	0x00000690


	//----- nvinfo : EIATTR_CRS_STACK_SIZE
	.align		4
.L_103:
        /*0150*/ 	.byte	0x04, 0x1e
        /*0152*/ 	.short	(.L_105 - .L_104)
.L_104:
        /*0154*/ 	.word	0x00000000


	//----- nvinfo : EIATTR_CBANK_PARAM_SIZE
	.align		4
.L_105:
        /*0158*/ 	.byte	0x03, 0x19
        /*015a*/ 	.short	0x0014


	//----- nvinfo : EIATTR_PARAM_CBANK
	.align		4
        /*015c*/ 	.byte	0x04, 0x0a
        /*015e*/ 	.short	(.L_107 - .L_106)
	.align		4
.L_106:
        /*0160*/ 	.word	index@(.nv.constant0.exclusive_scan_i64)
        /*0164*/ 	.short	0x0380
        /*0166*/ 	.short	0x0014


	//----- nvinfo : EIATTR_SW_WAR
	.align		4
.L_107:
        /*0168*/ 	.byte	0x04, 0x36
        /*016a*/ 	.short	(.L_109 - .L_108)
.L_108:
        /*016c*/ 	.word	0x00000008
.L_109:


//--------------------- .nv.info.add_block_offsets_i32_step3 --------------------------
	.section	.nv.info.add_block_offsets_i32_step3,"",@"SHT_CUDA_INFO"
	.sectionflags	@""
	.align	4


	//----- nvinfo : EIATTR_CUDA_API_VERSION
	.align		4
        /*0000*/ 	.byte	0x04, 0x37
        /*0002*/ 	.short	(.L_111 - .L_110)
.L_110:
        /*0004*/ 	.word	0x00000082


	//----- nvinfo : EIATTR_KPARAM_INFO
	.align		4
.L_111:
        /*0008*/ 	.byte	0x04, 0x17
        /*000a*/ 	.short	(.L_113 - .L_112)
.L_112:
        /*000c*/ 	.word	0x00000000
        /*0010*/ 	.short	0x0002
        /*0012*/ 	.short	0x0010
        /*0014*/ 	.byte	0x00, 0xf0, 0x11, 0x00


	//----- nvinfo : EIATTR_KPARAM_INFO
	.align		4
.L_113:
        /*0018*/ 	.byte	0x04, 0x17
        /*001a*/ 	.short	(.L_115 - .L_114)
.L_114:
        /*001c*/ 	.word	0x00000000
        /*0020*/ 	.short	0x0001
        /*0022*/ 	.short	0x0008
        /*0024*/ 	.byte	0x00, 0xf5, 0x21, 0x00


	//----- nvinfo : EIATTR_KPARAM_INFO
	.align		4
.L_115:
        /*0028*/ 	.byte	0x04, 0x17
        /*002a*/ 	.short	(.L_117 - .L_116)
.L_116:
        /*002c*/ 	.word	0x00000000
        /*0030*/ 	.short	0x0000
        /*0032*/ 	.short	0x0000
        /*0034*/ 	.byte	0x00, 0xf5, 0x21, 0x00


	//----- nvinfo : EIATTR_SPARSE_MMA_MASK
	.align		4
.L_117:
        /*0038*/ 	.byte	0x03, 0x50
        /*003a*/ 	.short	0x0000


	//----- nvinfo : EIATTR_MAXREG_COUNT
	.align		4
        /*003c*/ 	.byte	0x03, 0x1b
        /*003e*/ 	.short	0x00ff


	//----- nvinfo : EIATTR_MERCURY_ISA_VERSION
	.align		4
        /*0040*/ 	.byte	0x03, 0x5f
        /*0042*/ 	.short	0x0101


	//----- nvinfo : EIATTR_VRC_CTA_INIT_COUNT
	.align		4
        /*0044*/ 	.byte	0x02, 0x4a
	.zero		1
	.zero		1


	//----- nvinfo : EIATTR_EXIT_INSTR_OFFSETS
	.align		4
        /*0048*/ 	.byte	0x04, 0x1c
        /*004a*/ 	.short	(.L_119 - .L_118)


	//   ....[0]....
.L_118:
        /*004c*/ 	.word	0x00000080


	//   ....[1]....
        /*0050*/ 	.word	0x00000130


	//----- nvinfo : EIATTR_CBANK_PARAM_SIZE
	.align		4
.L_119:
        /*0054*/ 	.byte	0x03, 0x19
        /*0056*/ 	.short	0x0014


	//----- nvinfo : EIATTR_PARAM_CBANK
	.align		4
        /*0058*/ 	.byte	0x04, 0x0a
        /*005a*/ 	.short	(.L_121 - .L_120)
	.align		4
.L_120:
        /*005c*/ 	.word	index@(.nv.constant0.add_block_offsets_i32_step3)
        /*0060*/ 	.short	0x0380
        /*0062*/ 	.short	0x0014


	//----- nvinfo : EIATTR_SW_WAR
	.align		4
.L_121:
        /*0064*/ 	.byte	0x04, 0x36
        /*0066*/ 	.short	(.L_123 - .L_122)
.L_122:
        /*0068*/ 	.word	0x00000008
.L_123:


//--------------------- .nv.info.scan_blocks_i32_step1 --------------------------
	.section	.nv.info.scan_blocks_i32_step1,"",@"SHT_CUDA_INFO"
	.sectionflags	@""
	.align	4


	//----- nvinfo : EIATTR_CUDA_API_VERSION
	.align		4
        /*0000*/ 	.byte	0x04, 0x37
        /*0002*/ 	.short	(.L_125 - .L_124)
.L_124:
        /*0004*/ 	.word	0x00000082


	//----- nvinfo : EIATTR_KPARAM_INFO
	.align		4
.L_125:
        /*0008*/ 	.byte	0x04, 0x17
        /*000a*/ 	.short	(.L_127 - .L_126)
.L_126:
        /*000c*/ 	.word	0x00000000
        /*0010*/ 	.short	0x0003
        /*0012*/ 	.short	0x0018
        /*0014*/ 	.byte	0x00, 0xf0, 0x11, 0x00


	//----- nvinfo : EIATTR_KPARAM_INFO
	.align		4
.L_127:
        /*0018*/ 	.byte	0x04, 0x17
        /*001a*/ 	.short	(.L_129 - .L_128)
.L_128:
        /*001c*/ 	.word	0x00000000
        /*0020*/ 	.short	0x0002
        /*0022*/ 	.short	0x0010
        /*0024*/ 	.byte	0x00, 0xf5, 0x21, 0x00


	//----- nvinfo : EIATTR_KPARAM_INFO
	.align		4
.L_129:
        /*0028*/ 	.byte	0x04, 0x17
        /*002a*/ 	.short	(.L_131 - .L_130)
.L_130:
        /*002c*/ 	.word	0x00000000
        /*0030*/ 	.short	0x0001
        /*0032*/ 	.short	0x0008
        /*0034*/ 	.byte	0x00, 0xf5, 0x21, 0x00


	//----- nvinfo : EIATTR_KPARAM_INFO
	.align		4
.L_131:
        /*0038*/ 	.byte	0x04, 0x17
        /*003a*/ 	.short	(.L_133 - .L_132)
.L_132:
        /*003c*/ 	.word	0x00000000
        /*0040*/ 	.short	0x0000
        /*0042*/ 	.short	0x0000
        /*0044*/ 	.byte	0x00, 0xf5, 0x21, 0x00


	//----- nvinfo : EIATTR_SPARSE_MMA_MASK
	.align		4
.L_133:
        /*0048*/ 	.byte	0x03, 0x50
        /*004a*/ 	.short	0x0000


	//----- nvinfo : EIATTR_MAXREG_COUNT
	.align		4
        /*004c*/ 	.byte	0x03, 0x1b
        /*004e*/ 	.short	0x00ff


	//----- nvinfo : EIATTR_NUM_BARRIERS
	.align		4
        /*0050*/ 	.byte	0x02, 0x4c
        /*0052*/ 	.byte	0x01
	.zero		1


	//----- nvinfo : EIATTR_MERCURY_ISA_VERSION
	.align		4
        /*0054*/ 	.byte	0x03, 0x5f
        /*0056*/ 	.short	0x0101


	//----- nvinfo : EIATTR_COOP_GROUP_MASK_REGIDS
	.align		4
        /*0058*/ 	.byte	0x04, 0x29
        /*005a*/ 	.short	(.L_135 - .L_134)


	//   ....[0]....
.L_134:
        /*005c*/ 	.word	0xffffffff


	//   ....[1]....
        /*0060*/ 	.word	0xffffffff


	//   ....[2]....
        /*0064*/ 	.word	0xffffffff


	//   ....[3]....
        /*0068*/ 	.word	0xffffffff


	//   ....[4]....
        /*006c*/ 	.word	0xffffffff


	//   ....[5]....
        /*0070*/ 	.word	0xffffffff


	//   ....[6]....
        /*0074*/ 	.word	0xffffffff


	//   ....[7]....
        /*0078*/ 	.word	0xffffffff


	//   ....[8]....
        /*007c*/ 	.word	0xffffffff


	//   ....[9]....
        /*0080*/ 	.word	0xffffffff


	//   ....[10]....
        /*0084*/ 	.word	0x0500000e


	//   ....[11]....
        /*0088*/ 	.word	0x0500000e


	//   ....[12]....
        /*008c*/ 	.word	0x0500000e


	//   ....[13]....
        /*0090*/ 	.word	0x0500000e


	//   ....[14]....
        /*0094*/ 	.word	0x0500000e


	//----- nvinfo : EIATTR_COOP_GROUP_INSTR_OFFSETS
	.align		4
.L_135:
        /*0098*/ 	.byte	0x04, 0x28
        /*009a*/ 	.short	(.L_137 - .L_136)


	//   ....[0]....
.L_136:
        /*009c*/ 	.word	0x00000130


	//   ....[1]....
        /*00a0*/ 	.word	0x00000170


	//   ....[2]....
        /*00a4*/ 	.word	0x000001a0


	//   ....[3]....
        /*00a8*/ 	.word	0x000001e0


	//   ....[4]....
        /*00ac*/ 	.word	0x00000220


	//   ....[5]....
        /*00b0*/ 	.word	0x000002e0


	//   ....[6]....
        /*00b4*/ 	.word	0x00000310


	//   ....[7]....
        /*00b8*/ 	.word	0x00000340


	//   ....[8]....
        /*00bc*/ 	.word	0x00000370


	//   ....[9]....
        /*00c0*/ 	.word	0x000003a0


	//   ....[10]....
        /*00c4*/ 	.word	0x00000540


	//   ....[11]....
        /*00c8*/ 	.word	0x000005c0


	//   ....[12]....
        /*00cc*/ 	.word	0x00000640


	//   ....[13]....
        /*00d0*/ 	.word	0x000006c0


	//   ....[14]....
        /*00d4*/ 	.word	0x00000730


	//----- nvinfo : EIATTR_VRC_CTA_INIT_COUNT
	.align		4
.L_137:
        /*00d8*/ 	.byte	0x02, 0x4a
	.zero		1
	.zero		1


	//----- nvinfo : EIATTR_EXIT_INSTR_OFFSETS
	.align		4
        /*00dc*/ 	.byte	0x04, 0x1c
        /*00de*/ 	.short	(.L_139 - .L_138)


	//   ....[0]....
.L_138:
        /*00e0*/ 	.word	0x000004a0


	//   ....[1]....
        /*00e4*/ 	.word	0x000004e0


	//----- nvinfo : EIATTR_CRS_STACK_SIZE
	.align		4
.L_139:
        /*00e8*/ 	.byte	0x04, 0x1e
        /*00ea*/ 	.short	(.L_141 - .L_140)
.L_140:
        /*00ec*/ 	.word	0x00000000


	//----- nvinfo : EIATTR_CBANK_PARAM_SIZE
	.align		4
.L_141:
        /*00f0*/ 	.byte	0x03, 0x19
        /*00f2*/ 	.short	0x001c


	//----- nvinfo : EIATTR_PARAM_CBANK
	.align		4
        /*00f4*/ 	.byte	0x04, 0x0a
        /*00f6*/ 	.short	(.L_143 - .L_142)
	.align		4
.L_142:
        /*00f8*/ 	.word	index@(.nv.constant0.scan_blocks_i32_step1)
        /*00fc*/ 	.short	0x0380
        /*00fe*/ 	.short	0x001c


	//----- nvinfo : EIATTR_SW_WAR
	.align		4
.L_143:
        /*0100*/ 	.byte	0x04, 0x36
        /*0102*/ 	.short	(.L_145 - .L_144)
.L_144:
        /*0104*/ 	.word	0x00000008
.L_145:


//--------------------- .nv.info.exclusive_scan_i32 --------------------------
	.section	.nv.info.exclusive_scan_i32,"",@"SHT_CUDA_INFO"
	.sectionflags	@""
	.align	4


	//----- nvinfo : EIATTR_CUDA_API_VERSION
	.align		4
        /*0000*/ 	.byte	0x04, 0x37
        /*0002*/ 	.short	(.L_147 - .L_146)
.L_146:
        /*0004*/ 	.word	0x00000082


	//----- nvinfo : EIATTR_KPARAM_INFO
	.align		4
.L_147:
        /*0008*/ 	.byte	0x04, 0x17
        /*000a*/ 	.short	(.L_149 - .L_148)
.L_148:
        /*000c*/ 	.word	0x00000000
        /*0010*/ 	.short	0x0002
        /*0012*/ 	.short	0x0010
        /*0014*/ 	.byte	0x00, 0xf0, 0x11, 0x00


	//----- nvinfo : EIATTR_KPARAM_INFO
	.align		4
.L_149:
        /*0018*/ 	.byte	0x04, 0x17
        /*001a*/ 	.short	(.L_151 - .L_150)
.L_150:
        /*001c*/ 	.word	0x00000000
        /*0020*/ 	.short	0x0001
        /*0022*/ 	.short	0x0008
        /*0024*/ 	.byte	0x00, 0xf5, 0x21, 0x00


	//----- nvinfo : EIATTR_KPARAM_INFO
	.align		4
.L_151:
        /*0028*/ 	.byte	0x04, 0x17
        /*002a*/ 	.short	(.L_153 - .L_152)
.L_152:
        /*002c*/ 	.word	0x00000000
        /*0030*/ 	.short	0x0000
        /*0032*/ 	.short	0x0000
        /*0034*/ 	.byte	0x00, 0xf5, 0x21, 0x00


	//----- nvinfo : EIATTR_SPARSE_MMA_MASK
	.align		4
.L_153:
        /*0038*/ 	.byte	0x03, 0x50
        /*003a*/ 	.short	0x0000


	//----- nvinfo : EIATTR_MAXREG_COUNT
	.align		4
        /*003c*/ 	.byte	0x03, 0x1b
        /*003e*/ 	.short	0x00ff


	//----- nvinfo : EIATTR_NUM_BARRIERS
	.align		4
        /*0040*/ 	.byte	0x02, 0x4c
        /*0042*/ 	.byte	0x01
	.zero		1


	//----- nvinfo : EIATTR_MERCURY_ISA_VERSION
	.align		4
        /*0044*/ 	.byte	0x03, 0x5f
        /*0046*/ 	.short	0x0101


	//----- nvinfo : EIATTR_COOP_GROUP_MASK_REGIDS
	.align		4
        /*0048*/ 	.byte	0x04, 0x29
        /*004a*/ 	.short	(.L_155 - .L_154)


	//   ....[0]....
.L_154:
        /*004c*/ 	.word	0xffffffff


	//   ....[1]....
        /*0050*/ 	.word	0xffffffff


	//   ....[2]....
        /*0054*/ 	.word	0xffffffff


	//   ....[3]....
        /*0058*/ 	.word	0xffffffff


	//   ....[4]....
        /*005c*/ 	.word	0xffffffff


	//   ....[5]....
        /*0060*/ 	.word	0xffffffff


	//   ....[6]....
        /*0064*/ 	.word	0xffffffff


	//   ....[7]....
        /*0068*/ 	.word	0xffffffff


	//   ....[8]....
        /*006c*/ 	.word	0xffffffff


	//   ....[9]....
        /*0070*/ 	.word	0xffffffff


	//   ....[10]....
        /*0074*/ 	.word	0x0500000d


	//   ....[11]....
        /*0078*/ 	.word	0x0500000d


	//   ....[12]....
        /*007c*/ 	.word	0x0500000d


	//   ....[13]....
        /*0080*/ 	.word	0x0500000d


	//   ....[14]....
        /*0084*/ 	.word	0x0500000d


	//----- nvinfo : EIATTR_COOP_GROUP_INSTR_OFFSETS
	.align		4
.L_155:
        /*0088*/ 	.byte	0x04, 0x28
        /*008a*/ 	.short	(.L_157 - .L_156)


	//   ....[0]....
.L_156:
        /*008c*/ 	.word	0x00000110


	//   ....[1]....
        /*0090*/ 	.word	0x00000150


	//   ....[2]....
        /*0094*/ 	.word	0x00000180


	//   ....[3]....
        /*0098*/ 	.word	0x000001b0


	//   ....[4]....
        /*009c*/ 	.word	0x000001e0


	//   ....[5]....
        /*00a0*/ 	.word	0x000002c0


	//   ....[6]....
        /*00a4*/ 	.word	0x000002f0


	//   ....[7]....
        /*00a8*/ 	.word	0x00000320


	//   ....[8]....
        /*00ac*/ 	.word	0x00000350


	//   ....[9]....
        /*00b0*/ 	.word	0x00000380


	//   ....[10]....
        /*00b4*/ 	.word	0x00000500


	//   ....[11]....
        /*00b8*/ 	.word	0x00000580


	//   ....[12]....
        /*00bc*/ 	.word	0x00000600


	//   ....[13]....
        /*00c0*/ 	.word	0x00000680


	//   ....[14]....
        /*00c4*/ 	.word	0x000006f0


	//----- nvinfo : EIATTR_VRC_CTA_INIT_COUNT
	.align		4
.L_157:
        /*00c8*/ 	.byte	0x02, 0x4a
	.zero		1
	.zero		1


	//----- nvinfo : EIATTR_EXIT_INSTR_OFFSETS
	.align		4
        /*00cc*/ 	.byte	0x04, 0x1c
        /*00ce*/ 	.short	(.L_159 - .L_158)


	//   ....[0]....
.L_158:
        /*00d0*/ 	.word	0x00000460


	//   ....[1]....
        /*00d4*/ 	.word	0x000004a0


	//----- nvinfo : EIATTR_CRS_STACK_SIZE
	.align		4
.L_159:
        /*00d8*/ 	.byte	0x04, 0x1e
        /*00da*/ 	.short	(.L_161 - .L_160)
.L_160:
        /*00dc*/ 	.word	0x00000000


	//----- nvinfo : EIATTR_CBANK_PARAM_SIZE
	.align		4
.L_161:
        /*00e0*/ 	.byte	0x03, 0x19
        /*00e2*/ 	.short	0x0014


	//----- nvinfo : EIATTR_PARAM_CBANK
	.align		4
        /*00e4*/ 	.byte	0x04, 0x0a
        /*00e6*/ 	.short	(.L_163 - .L_162)
	.align		4
.L_162:
        /*00e8*/ 	.word	index@(.nv.constant0.exclusive_scan_i32)
        /*00ec*/ 	.short	0x0380
        /*00ee*/ 	.short	0x0014


	//----- nvinfo : EIATTR_SW_WAR
	.align		4
.L_163:
        /*00f0*/ 	.byte	0x04, 0x36
        /*00f2*/ 	.short	(.L_165 - .L_164)
.L_164:
        /*00f4*/ 	.word	0x00000008
.L_165:


//--------------------- .nv.info._Z21add_block_offsets_i32PiPKij --------------------------
	.section	.nv.info._Z21add_block_offsets_i32PiPKij,"",@"SHT_CUDA_INFO"
	.sectionflags	@""
	.align	4


	//----- nvinfo : EIATTR_CUDA_API_VERSION
	.align		4
        /*0000*/ 	.byte	0x04, 0x37
        /*0002*/ 	.short	(.L_167 - .L_166)
.L_166:
        /*0004*/ 	.word	0x00000082


	//----- nvinfo : EIATTR_KPARAM_INFO
	.align		4
.L_167:
        /*0008*/ 	.byte	0x04, 0x17
        /*000a*/ 	.short	(.L_169 - .L_168)
.L_168:
        /*000c*/ 	.word	0x00000000
        /*0010*/ 	.short	0x0002
        /*0012*/ 	.short	0x0010
        /*0014*/ 	.byte	0x00, 0xf0, 0x11, 0x00


	//----- nvinfo : EIATTR_KPARAM_INFO
	.align		4
.L_169:
        /*0018*/ 	.byte	0x04, 0x17
        /*001a*/ 	.short	(.L_171 - .L_170)
.L_170:
        /*001c*/ 	.word	0x00000000
        /*0020*/ 	.short	0x0001
        /*0022*/ 	.short	0x0008
        /*0024*/ 	.byte	0x00, 0xf5, 0x21, 0x00


	//----- nvinfo : EIATTR_KPARAM_INFO
	.align		4
.L_171:
        /*0028*/ 	.byte	0x04, 0x17
        /*002a*/ 	.short	(.L_173 - .L_172)
.L_172:
        /*002c*/ 	.word	0x00000000
        /*0030*/ 	.short	0x0000
        /*0032*/ 	.short	0x0000
        /*0034*/ 	.byte	0x00, 0xf5, 0x21, 0x00


	//----- nvinfo : EIATTR_SPARSE_MMA_MASK
	.align		4
.L_173:
        /*0038*/ 	.byte	0x03, 0x50
        /*003a*/ 	.short	0x0000


	//----- nvinfo : EIATTR_MAXREG_COUNT
	.align		4
        /*003c*/ 	.byte	0x03, 0x1b
        /*003e*/ 	.short	0x00ff


	//----- nvinfo : EIATTR_MERCURY_ISA_VERSION
	.align		4
        /*0040*/ 	.byte	0x03, 0x5f
        /*0042*/ 	.short	0x0101


	//----- nvinfo : EIATTR_VRC_CTA_INIT_COUNT
	.align		4
        /*0044*/ 	.byte	0x02, 0x4a
	.zero		1
	.zero		1


	//----- nvinfo : EIATTR_EXIT_INSTR_OFFSETS
	.align		4
        /*0048*/ 	.byte	0x04, 0x1c
        /*004a*/ 	.short	(.L_175 - .L_174)


	//   ....[0]....
.L_174:
        /*004c*/ 	.word	0x00000080


	//   ....[1]....
        /*0050*/ 	.word	0x00000130


	//----- nvinfo : EIATTR_CBANK_PARAM_SIZE
	.align		4
.L_175:
        /*0054*/ 	.byte	0x03, 0x19
        /*0056*/ 	.short	0x0014


	//----- nvinfo : EIATTR_PARAM_CBANK
	.align		4
        /*0058*/ 	.byte	0x04, 0x0a
        /*005a*/ 	.short	(.L_177 - .L_176)
	.align		4
.L_176:
        /*005c*/ 	.word	index@(.nv.constant0._Z21add_block_offsets_i32PiPKij)
        /*0060*/ 	.short	0x0380
        /*0062*/ 	.short	0x0014


	//----- nvinfo : EIATTR_SW_WAR
	.align		4
.L_177:
        /*0064*/ 	.byte	0x04, 0x36
        /*0066*/ 	.short	(.L_179 - .L_178)
.L_178:
        /*0068*/ 	.word	0x00000008
.L_179:


//--------------------- .nv.info._Z15scan_blocks_i32PKiPiS1_j --------------------------
	.section	.nv.info._Z15scan_blocks_i32PKiPiS1_j,"",@"SHT_CUDA_INFO"
	.sectionflags	@""
	.align	4


	//----- nvinfo : EIATTR_CUDA_API_VERSION
	.align		4
        /*0000*/ 	.byte	0x04, 0x37
        /*0002*/ 	.short	(.L_181 - .L_180)
.L_180:
        /*0004*/ 	.word	0x00000082


	//----- nvinfo : EIATTR_KPARAM_INFO
	.align		4
.L_181:
        /*0008*/ 	.byte	0x04, 0x17
        /*000a*/ 	.short	(.L_183 - .L_182)
.L_182:
        /*000c*/ 	.word	0x00000000
        /*0010*/ 	.short	0x0003
        /*0012*/ 	.short	0x0018
        /*0014*/ 	.byte	0x00, 0xf0, 0x11, 0x00


	//----- nvinfo : EIATTR_KPARAM_INFO
	.align		4
.L_183:
        /*0018*/ 	.byte	0x04, 0x17
        /*001a*/ 	.short	(.L_185 - .L_184)
.L_184:
        /*001c*/ 	.word	0x00000000
        /*0020*/ 	.short	0x0002
        /*0022*/ 	.short	0x0010
        /*0024*/ 	.byte	0x00, 0xf5, 0x21, 0x00


	//----- nvinfo : EIATTR_KPARAM_INFO
	.align		4
.L_185:
        /*0028*/ 	.byte	0x04, 0x17
        /*002a*/ 	.short	(.L_187 - .L_186)
.L_186:
        /*002c*/ 	.word	0x00000000
        /*0030*/ 	.short	0x0001
        /*0032*/ 	.short	0x0008
        /*0034*/ 	.byte	0x00, 0xf5, 0x21, 0x00


	//----- nvinfo : EIATTR_KPARAM_INFO
	.align		4
.L_187:
        /*0038*/ 	.byte	0x04, 0x17
        /*003a*/ 	.short	(.L_189 - .L_188)
.L_188:
        /*003c*/ 	.word	0x00000000
        /*0040*/ 	.short	0x0000
        /*0042*/ 	.short	0x0000
        /*0044*/ 	.byte	0x00, 0xf5, 0x21, 0x00


	//----- nvinfo : EIATTR_SPARSE_MMA_MASK
	.align		4
.L_189:
        /*0048*/ 	.byte	0x03, 0x50
        /*004a*/ 	.short	0x0000


	//----- nvinfo : EIATTR_MAXREG_COUNT
	.align		4
        /*004c*/ 	.byte	0x03, 0x1b
        /*004e*/ 	.short	0x00ff


	//----- nvinfo : EIATTR_NUM_BARRIERS
	.align		4
        /*0050*/ 	.byte	0x02, 0x4c
        /*0052*/ 	.byte	0x01
	.zero		1


	//----- nvinfo : EIATTR_MERCURY_ISA_VERSION
	.align		4
        /*0054*/ 	.byte	0x03, 0x5f
        /*0056*/ 	.short	0x0101


	//----- nvinfo : EIATTR_COOP_GROUP_MASK_REGIDS
	.align		4
        /*0058*/ 	.byte	0x04, 0x29
        /*005a*/ 	.short	(.L_191 - .L_190)


	//   ....[0]....
.L_190:
        /*005c*/ 	.word	0xffffffff


	//   ....[1]....
        /*0060*/ 	.word	0xffffffff


	//   ....[2]....
        /*0064*/ 	.word	0xffffffff


	//   ....[3]....
        /*0068*/ 	.word	0xffffffff


	//   ....[4]....
        /*006c*/ 	.word	0xffffffff


	//   ....[5]....
        /*0070*/ 	.word	0xffffffff


	//   ....[6]....
        /*0074*/ 	.word	0xffffffff


	//   ....[7]....
        /*0078*/ 	.word	0xffffffff


	//   ....[8]....
        /*007c*/ 	.word	0xffffffff


	//   ....[9]....
        /*0080*/ 	.word	0xffffffff


	//   ....[10]....
        /*0084*/ 	.word	0x0500000e


	//   ....[11]....
        /*0088*/ 	.word	0x0500000e


	//   ....[12]....
        /*008c*/ 	.word	0x0500000e


	//   ....[13]....
        /*0090*/ 	.word	0x0500000e


	//   ....[14]....
        /*0094*/ 	.word	0x0500000e


	//----- nvinfo : EIATTR_COOP_GROUP_INSTR_OFFSETS
	.align		4
.L_191:
        /*0098*/ 	.byte	0x04, 0x28
        /*009a*/ 	.short	(.L_193 - .L_192)


	//   ....[0]....
.L_192:
        /*009c*/ 	.word	0x00000130


	//   ....[1]....
        /*00a0*/ 	.word	0x00000170


	//   ....[2]....
        /*00a4*/ 	.word	0x000001a0


	//   ....[3]....
        /*00a8*/ 	.word	0x000001e0


	//   ....[4]....
        /*00ac*/ 	.word	0x00000220


	//   ....[5]....
        /*00b0*/ 	.word	0x000002e0


	//   ....[6]....
        /*00b4*/ 	.word	0x00000310


	//   ....[7]....
        /*00b8*/ 	.word	0x00000340


	//   ....[8]....
        /*00bc*/ 	.word	0x00000370


	//   ....[9]....
        /*00c0*/ 	.word	0x000003a0


	//   ....[10]....
        /*00c4*/ 	.word	0x00000540


	//   ....[11]....
        /*00c8*/ 	.word	0x000005c0


	//   ....[12]....
        /*00cc*/ 	.word	0x00000640


	//   ....[13]....
        /*00d0*/ 	.word	0x000006c0


	//   ....[14]....
        /*00d4*/ 	.word	0x00000730


	//----- nvinfo : EIATTR_VRC_CTA_INIT_COUNT
	.align		4
.L_193:
        /*00d8*/ 	.byte	0x02, 0x4a
	.zero		1
	.zero		1


	//----- nvinfo : EIATTR_EXIT_INSTR_OFFSETS
	.align		4
        /*00dc*/ 	.byte	0x04, 0x1c
        /*00de*/ 	.short	(.L_195 - .L_194)


	//   ....[0]....
.L_194:
        /*00e0*/ 	.word	0x000004a0


	//   ....[1]....
        /*00e4*/ 	.word	0x000004e0


	//----- nvinfo : EIATTR_CRS_STACK_SIZE
	.align		4
.L_195:
        /*00e8*/ 	.byte	0x04, 0x1e
        /*00ea*/ 	.short	(.L_197 - .L_196)
.L_196:
        /*00ec*/ 	.word	0x00000000


	//----- nvinfo : EIATTR_CBANK_PARAM_SIZE
	.align		4
.L_197:
        /*00f0*/ 	.byte	0x03, 0x19
        /*00f2*/ 	.short	0x001c


	//----- nvinfo : EIATTR_PARAM_CBANK
	.align		4
        /*00f4*/ 	.byte	0x04, 0x0a
        /*00f6*/ 	.short	(.L_199 - .L_198)
	.align		4
.L_198:
        /*00f8*/ 	.word	index@(.nv.constant0._Z15scan_blocks_i32PKiPiS1_j)
        /*00fc*/ 	.short	0x0380
        /*00fe*/ 	.short	0x001c


	//----- nvinfo : EIATTR_SW_WAR
	.align		4
.L_199:
        /*0100*/ 	.byte	0x04, 0x36
        /*0102*/ 	.short	(.L_201 - .L_200)
.L_200:
        /*0104*/ 	.word	0x00000008
.L_201:


//--------------------- .nv.info._Z31exclusive_scan_single_block_i32PKiPij --------------------------
	.section	.nv.info._Z31exclusive_scan_single_block_i32PKiPij,"",@"SHT_CUDA_INFO"
	.sectionflags	@""
	.align	4


	//----- nvinfo : EIATTR_CUDA_API_VERSION
	.align		4
        /*0000*/ 	.byte	0x04, 0x37
        /*0002*/ 	.short	(.L_203 - .L_202)
.L_202:
        /*0004*/ 	.word	0x00000082


	//----- nvinfo : EIATTR_KPARAM_INFO
	.align		4
.L_203:
        /*0008*/ 	.byte	0x04, 0x17
        /*000a*/ 	.short	(.L_205 - .L_204)
.L_204:
        /*000c*/ 	.word	0x00000000
        /*0010*/ 	.short	0x0002
        /*0012*/ 	.short	0x0010
        /*0014*/ 	.byte	0x00, 0xf0, 0x11, 0x00


	//----- nvinfo : EIATTR_KPARAM_INFO
	.align		4
.L_205:
        /*0018*/ 	.byte	0x04, 0x17
        /*001a*/ 	.short	(.L_207 - .L_206)
.L_206:
        /*001c*/ 	.word	0x00000000
        /*0020*/ 	.short	0x0001
        /*0022*/ 	.short	0x0008
        /*0024*/ 	.byte	0x00, 0xf5, 0x21, 0x00


	//----- nvinfo : EIATTR_KPARAM_INFO
	.align		4
.L_207:
        /*0028*/ 	.byte	0x04, 0x17
        /*002a*/ 	.short	(.L_209 - .L_208)
.L_208:
        /*002c*/ 	.word	0x00000000
        /*0030*/ 	.short	0x0000
        /*0032*/ 	.short	0x0000
        /*0034*/ 	.byte	0x00, 0xf5, 0x21, 0x00


	//----- nvinfo : EIATTR_SPARSE_MMA_MASK
	.align		4
.L_209:
        /*0038*/ 	.byte	0x03, 0x50
        /*003a*/ 	.short	0x0000


	//----- nvinfo : EIATTR_MAXREG_COUNT
	.align		4
        /*003c*/ 	.byte	0x03, 0x1b
        /*003e*/ 	.short	0x00ff


	//----- nvinfo : EIATTR_NUM_BARRIERS
	.align		4
        /*0040*/ 	.byte	0x02, 0x4c
        /*0042*/ 	.byte	0x01
	.zero		1


	//----- nvinfo : EIATTR_MERCURY_ISA_VERSION
	.align		4
        /*0044*/ 	.byte	0x03, 0x5f
        /*0046*/ 	.short	0x0101


	//----- nvinfo : EIATTR_COOP_GROUP_MASK_REGIDS
	.align		4
        /*0048*/ 	.byte	0x04, 0x29
        /*004a*/ 	.short	(.L_211 - .L_210)


	//   ....[0]....
.L_210:
        /*004c*/ 	.word	0xffffffff


	//   ....[1]....
        /*0050*/ 	.word	0xffffffff


	//   ....[2]....
        /*0054*/ 	.word	0xffffffff


	//   ....[3]....
        /*0058*/ 	.word	0xffffffff


	//   ....[4]....
        /*005c*/ 	.word	0xffffffff


	//   ....[5]....
        /*0060*/ 	.word	0xffffffff


	//   ....[6]....
        /*0064*/ 	.word	0xffffffff


	//   ....[7]....
        /*0068*/ 	.word	0xffffffff


	//   ....[8]....
        /*006c*/ 	.word	0xffffffff


	//   ....[9]....
        /*0070*/ 	.word	0xffffffff


	//   ....[10]....
        /*0074*/ 	.word	0x0500000d


	//   ....[11]....
        /*0078*/ 	.word	0x0500000d


	//   ....[12]....
        /*007c*/ 	.word	0x0500000d


	//   ....[13]....
        /*0080*/ 	.word	0x0500000d


	//   ....[14]....
        /*0084*/ 	.word	0x0500000d


	//----- nvinfo : EIATTR_COOP_GROUP_INSTR_OFFSETS
	.align		4
.L_211:
        /*0088*/ 	.byte	0x04, 0x28
        /*008a*/ 	.short	(.L_213 - .L_212)


	//   ....[0]....
.L_212:
        /*008c*/ 	.word	0x00000110


	//   ....[1]....
        /*0090*/ 	.word	0x00000150


	//   ....[2]....
        /*0094*/ 	.word	0x00000180


	//   ....[3]....
        /*0098*/ 	.word	0x000001b0


	//   ....[4]....
        /*009c*/ 	.word	0x000001e0


	//   ....[5]....
        /*00a0*/ 	.word	0x000002c0


	//   ....[6]....
        /*00a4*/ 	.word	0x000002f0


	//   ....[7]....
        /*00a8*/ 	.word	0x00000320


	//   ....[8]....
        /*00ac*/ 	.word	0x00000350


	//   ....[9]....
        /*00b0*/ 	.word	0x00000380


	//   ....[10]....
        /*00b4*/ 	.word	0x00000500


	//   ....[11]....
        /*00b8*/ 	.word	0x00000580


	//   ....[12]....
        /*00bc*/ 	.word	0x00000600


	//   ....[13]....
        /*00c0*/ 	.word	0x00000680


	//   ....[14]....
        /*00c4*/ 	.word	0x000006f0


	//----- nvinfo : EIATTR_VRC_CTA_INIT_COUNT
	.align		4
.L_213:
        /*00c8*/ 	.byte	0x02, 0x4a
	.zero		1
	.zero		1


	//----- nvinfo : EIATTR_EXIT_INSTR_OFFSETS
	.align		4
        /*00cc*/ 	.byte	0x04, 0x1c
        /*00ce*/ 	.short	(.L_215 - .L_214)


	//   ....[0]....
.L_214:
        /*00d0*/ 	.word	0x00000460


	//   ....[1]....
        /*00d4*/ 	.word	0x000004a0


	//----- nvinfo : EIATTR_CRS_STACK_SIZE
	.align		4
.L_215:
        /*00d8*/ 	.byte	0x04, 0x1e
        /*00da*/ 	.short	(.L_217 - .L_216)
.L_216:
        /*00dc*/ 	.word	0x00000000


	//----- nvinfo : EIATTR_CBANK_PARAM_SIZE
	.align		4
.L_217:
        /*00e0*/ 	.byte	0x03, 0x19
        /*00e2*/ 	.short	0x0014


	//----- nvinfo : EIATTR_PARAM_CBANK
	.align		4
        /*00e4*/ 	.byte	0x04, 0x0a
        /*00e6*/ 	.short	(.L_219 - .L_218)
	.align		4
.L_218:
        /*00e8*/ 	.word	index@(.nv.constant0._Z31exclusive_scan_single_block_i32PKiPij)
        /*00ec*/ 	.short	0x0380
        /*00ee*/ 	.short	0x0014


	//----- nvinfo : EIATTR_SW_WAR
	.align		4
.L_219:
        /*00f0*/ 	.byte	0x04, 0x36
        /*00f2*/ 	.short	(.L_221 - .L_220)
.L_220:
        /*00f4*/ 	.word	0x00000008
.L_221:


//--------------------- .nv.callgraph             --------------------------
	.section	.nv.callgraph,"",@"SHT_CUDA_CALLGRAPH"
	.align	4
	.sectionentsize	8
	.align		4
        /*0000*/ 	.word	0x00000000
	.align		4
        /*0004*/ 	.word	0xffffffff
	.align		4
        /*0008*/ 	.word	0x00000000
	.align		4
        /*000c*/ 	.word	0xfffffffe
	.align		4
        /*0010*/ 	.word	0x00000000
	.align		4
        /*0014*/ 	.word	0xfffffffd
	.align		4
        /*0018*/ 	.word	0x00000000
	.align		4
        /*001c*/ 	.word	0xfffffffc


//--------------------- .text.add_block_offsets_i64_step3 --------------------------
	.section	.text.add_block_offsets_i64_step3,"ax",@progbits
	.align	128
        .global         add_block_offsets_i64_step3
        .type           add_block_offsets_i64_step3,@function
        .size           add_block_offsets_i64_step3,(.L_x_67 - add_block_offsets_i64_step3)
        .other          add_block_offsets_i64_step3,@"STO_CUDA_ENTRY STV_DEFAULT"
add_block_offsets_i64_step3:
.text.add_block_offsets_i64_step3:
[----:B------:R-:W-:Y:S01]  /*0000*/  LDC R1, c[0x0][0x37c] ;  /* 0x0000df00ff017b82 */ /* 0x000fe20000000800 */
[----:B------:R-:W0:Y:S01]  /*0010*/  S2R R9, SR_CTAID.X ;  /* 0x0000000000097919 */ /* 0x000e220000002500 */
[----:B------:R-:W0:Y:S01]  /*0020*/  LDCU UR4, c[0x0][0x360] ;  /* 0x00006c00ff0477ac */ /* 0x000e220008000800 */
[----:B------:R-:W0:Y:S01]  /*0030*/  S2R R0, SR_TID.X ;  /* 0x0000000000007919 */ /* 0x000e220000002100 */
[----:B------:R-:W1:Y:S01]  /*0040*/  LDCU UR5, c[0x0][0x390] ;  /* 0x00007200ff0577ac */ /* 0x000e620008000800 */
[----:B0-----:R-:W-:-:S05]  /*0050*/  IMAD R7, R9, UR4, R0 ;  /* 0x0000000409077c24 */ /* 0x001fca000f8e0200 */
[----:B-1----:R-:W-:-:S04]  /*0060*/  ISETP.GE.U32.AND P0, PT, R7, UR5, PT ;  /* 0x0000000507007c0c */ /* 0x002fc8000bf06070 */
[----:B------:R-:W-:-:S13]  /*0070*/  ISETP.EQ.OR P0, PT, R9, RZ, P0 ;  /* 0x000000ff0900720c */ /* 0x000fda0000702670 */
[----:B------:R-:W-:Y:S05]  /*0080*/  @P0 EXIT ;  /* 0x000000000000094d */ /* 0x000fea0003800000 */
[----:B------:R-:W0:Y:S01]  /*0090*/  LDC.64 R2, c[0x0][0x388] ;  /* 0x0000e200ff027b82 */ /* 0x000e220000000a00 */
[----:B------:R-:W1:Y:S01]  /*00a0*/  LDCU.64 UR4, c[0x0][0x358] ;  /* 0x00006b00ff0477ac */ /* 0x000e620008000a00 */
[----:B------:R-:W-:-:S06]  /*00b0*/  IADD3 R9, PT, PT, R9, -0x1, RZ ;  /* 0xffffffff09097810 */ /* 0x000fcc0007ffe0ff */
[----:B------:R-:W2:Y:S01]  /*00c0*/  LDC.64 R4, c[0x0][0x380] ;  /* 0x0000e000ff047b82 */ /* 0x000ea20000000a00 */
[----:B0-----:R-:W-:-:S06]  /*00d0*/  IMAD.WIDE.U32 R2, R9, 0x8, R2 ;  /* 0x0000000809027825 */ /* 0x001fcc00078e0002 */
[----:B-1----:R-:W3:Y:S01]  /*00e0*/  LDG.E.64 R2, desc[UR4][R2.64] ;  /* 0x0000000402027981 */ /* 0x002ee2000c1e1b00 */
[----:B--2---:R-:W-:-:S05]  /*00f0*/  IMAD.WIDE R4, R7, 0x8, R4 ;  /* 0x0000000807047825 */ /* 0x004fca00078e0204 */
[----:B------:R-:W3:Y:S02]  /*0100*/  LDG.E.64 R6, desc[UR4][R4.64] ;  /* 0x0000000404067981 */ /* 0x000ee4000c1e1b00 */
[----:B---3--:R-:W-:-:S04]  /*0110*/  IADD3 R6, P0, PT, R2, R6, RZ ;  /* 0x0000000602067210 */ /* 0x008fc80007f1e0ff */
[----:B------:R-:W-:-:S05]  /*0120*/  IADD3.X R7, PT, PT, R3, R7, RZ, P0, !PT ;  /* 0x0000000703077210 */ /* 0x000fca00007fe4ff */
[----:B------:R-:W-:Y:S01]  /*0130*/  STG.E.64 desc[UR4][R4.64], R6 ;  /* 0x0000000604007986 */ /* 0x000fe2000c101b04 */
[----:B------:R-:W-:Y:S05]  /*0140*/  EXIT ;  /* 0x000000000000794d */ /* 0x000fea0003800000 */
.L_x_0:
[----:B------:R-:W-:-:S00]  /*0150*/  BRA `(.L_x_0) ;  /* 0xfffffffc00fc7947 */ /* 0x000fc0000383ffff */
[----:B------:R-:W-:-:S00]  /*0160*/  NOP ;  /* 0x0000000000007918 */ /* 0x000fc00000000000 */
        /* <DEDUP_REMOVED lines=9> */
.L_x_67:


//--------------------- .text.scan_blocks_i64_step1 --------------------------
	.section	.text.scan_blocks_i64_step1,"ax",@progbits
	.align	128
        .global         scan_blocks_i64_step1
        .type           scan_blocks_i64_step1,@function
        .size           scan_blocks_i64_step1,(.L_x_68 - scan_blocks_i64_step1)
        .other          scan_blocks_i64_step1,@"STO_CUDA_ENTRY STV_DEFAULT"
scan_blocks_i64_step1:
.text.scan_blocks_i64_step1:
[----:B------:R-:W-:Y:S01]  /*0000*/  LDC R1, c[0x0][0x37c] ;  /* 0x0000df00ff017b82 */ /* 0x000fe20000000800 */
[----:B------:R-:W0:Y:S01]  /*0010*/  S2R R5, SR_TID.X ;  /* 0x0000000000057919 */ /* 0x000e220000002100 */
[----:B------:R-:W1:Y:S01]  /*0020*/  LDCU UR8, c[0x0][0x398] ;  /* 0x00007300ff0877ac */ /* 0x000e620008000800 */
[----:B------:R-:W-:Y:S01]  /*0030*/  CS2R R2, SRZ ;  /* 0x0000000000027805 */ /* 0x000fe2000001ff00 */
[----:B------:R-:W0:Y:S01]  /*0040*/  S2R R0, SR_CTAID.X ;  /* 0x0000000000007919 */ /* 0x000e220000002500 */
[----:B------:R-:W2:Y:S01]  /*0050*/  LDCU.64 UR6, c[0x0][0x358] ;  /* 0x00006b00ff0677ac */ /* 0x000ea20008000a00 */
[----:B0-----:R-:W-:-:S05]  /*0060*/  IMAD R4, R0, 0x200, R5 ;  /* 0x0000020000047824 */ /* 0x001fca00078e0205 */
[----:B-1----:R-:W-:-:S13]  /*0070*/  ISETP.GE.U32.AND P0, PT, R4, UR8, PT ;  /* 0x0000000804007c0c */ /* 0x002fda000bf06070 */
[----:B------:R-:W0:Y:S02]  /*0080*/  @!P0 LDC.64 R6, c[0x0][0x380] ;  /* 0x0000e000ff068b82 */ /* 0x000e240000000a00 */
[----:B0-----:R-:W-:-:S05]  /*0090*/  @!P0 IMAD.WIDE R6, R4, 0x8, R6 ;  /* 0x0000000804068825 */ /* 0x001fca00078e0206 */
[----:B--2---:R-:W2:Y:S01]  /*00a0*/  @!P0 LDG.E.64 R2, desc[UR6][R6.64] ;  /* 0x0000000606028981 */ /* 0x004ea2000c1e1b00 */
[----:B------:R-:W-:Y:S01]  /*00b0*/  LOP3.LUT P1, R8, R5, 0x1f, RZ, 0xc0, !PT ;  /* 0x0000001f05087812 */ /* 0x000fe2000782c0ff */
[----:B------:R-:W0:Y:S01]  /*00c0*/  S2UR UR5, SR_CgaCtaId ;  /* 0x00000000000579c3 */ /* 0x000e220000008800 */
[----:B------:R-:W-:Y:S02]  /*00d0*/  UMOV UR4, 0x400 ;  /* 0x0000040000047882 */ /* 0x000fe40000000000 */
[C---:B------:R-:W-:Y:S02]  /*00e0*/  ISETP.GE.U32.AND P4, PT, R8.reuse, 0x2, PT ;  /* 0x000000020800780c */ /* 0x040fe40003f86070 */
[C---:B------:R-:W-:Y:S02]  /*00f0*/  ISETP.GE.U32.AND P3, PT, R8.reuse, 0x4, PT ;  /* 0x000000040800780c */ /* 0x040fe40003f66070 */
[----:B------:R-:W-:Y:S01]  /*0100*/  ISETP.NE.AND P5, PT, R8, 0x1f, PT ;  /* 0x0000001f0800780c */ /* 0x000fe20003fa5270 */
[----:B0-----:R-:W-:Y:S01]  /*0110*/  ULEA UR4, UR5, UR4, 0x18 ;  /* 0x0000000405047291 */ /* 0x001fe2000f8ec0ff */
[----:B--2---:R-:W0:Y:S04]  /*0120*/  SHFL.UP PT, R10, R2, 0x1, RZ ;  /* 0x04200000020a7989 */ /* 0x004e2800000e00ff */
[----:B------:R-:W1:Y:S01]  /*0130*/  SHFL.UP PT, R9, R3, 0x1, RZ ;  /* 0x0420000003097989 */ /* 0x000e6200000e00ff */
[----:B0-----:R-:W-:-:S04]  /*0140*/  SEL R11, R10, RZ, P1 ;  /* 0x000000ff0a0b7207 */ /* 0x001fc80000800000 */
[----:B------:R-:W-:Y:S02]  /*0150*/  IADD3 R11, P2, PT, R2, R11, RZ ;  /* 0x0000000b020b7210 */ /* 0x000fe40007f5e0ff */
[----:B-1----:R-:W-:-:S03]  /*0160*/  SEL R9, R9, RZ, P1 ;  /* 0x000000ff09097207 */ /* 0x002fc60000800000 */
[----:B------:R-:W0:Y:S02]  /*0170*/  SHFL.UP PT, R10, R11, 0x2, RZ ;  /* 0x044000000b0a7989 */ /* 0x000e2400000e00ff */
[----:B------:R-:W-:Y:S01]  /*0180*/  IMAD.X R14, R3, 0x1, R9, P2 ;  /* 0x00000001030e7824 */ /* 0x000fe200010e0609 */
[----:B------:R-:W-:-:S04]  /*0190*/  ISETP.GE.U32.AND P2, PT, R8, 0x8, PT ;  /* 0x000000080800780c */ /* 0x000fc80003f46070 */
[----:B------:R-:W1:Y:S01]  /*01a0*/  SHFL.UP PT, R9, R14, 0x2, RZ ;  /* 0x044000000e097989 */ /* 0x000e6200000e00ff */
[----:B0-----:R-:W-:-:S04]  /*01b0*/  SEL R10, R10, RZ, P4 ;  /* 0x000000ff0a0a7207 */ /* 0x001fc80002000000 */
[----:B------:R-:W-:Y:S02]  /*01c0*/  IADD3 R10, P1, PT, R10, R11, RZ ;  /* 0x0000000b0a0a7210 */ /* 0x000fe40007f3e0ff */
[----:B-1----:R-:W-:-:S03]  /*01d0*/  SEL R9, R9, RZ, P4 ;  /* 0x000000ff09097207 */ /* 0x002fc60002000000 */
[----:B------:R-:W0:Y:S02]  /*01e0*/  SHFL.UP PT, R7, R10, 0x4, RZ ;  /* 0x048000000a077989 */ /* 0x000e2400000e00ff */
[----:B------:R-:W-:-:S05]  /*01f0*/  IMAD.X R13, R9, 0x1, R14, P1 ;  /* 0x00000001090d7824 */ /* 0x000fca00008e060e */
        /* <DEDUP_REMOVED lines=11> */
[----:B------:R-:W-:Y:S01]  /*02b0*/  IMAD.X R10, R10, 0x1, R11, P1 ;  /* 0x000000010a0a7824 */ /* 0x000fe200008e060b */
[----:B------:R-:W-:Y:S02]  /*02c0*/  ISETP.GE.U32.AND P1, PT, R8, 0x10, PT ;  /* 0x000000100800780c */ /* 0x000fe40003f26070 */
[----:B------:R-:W-:Y:S02]  /*02d0*/  SHF.R.U32.HI R11, RZ, 0x2, R5 ;  /* 0x00000002ff0b7819 */ /* 0x000fe40000011605 */
[----:B------:R-:W1:Y:S02]  /*02e0*/  SHFL.UP PT, R7, R10, 0x10, RZ ;  /* 0x060000000a077989 */ /* 0x000e6400000e00ff */
[----:B------:R-:W-:Y:S02]  /*02f0*/  LOP3.LUT R11, R11, 0xf8, RZ, 0xc0, !PT ;  /* 0x000000f80b0b7812 */ /* 0x000fe400078ec0ff */
[----:B0-----:R-:W-:-:S04]  /*0300*/  SEL R6, R6, RZ, P1 ;  /* 0x000000ff06067207 */ /* 0x001fc80000800000 */
[----:B------:R-:W-:Y:S02]  /*0310*/  IADD3 R6, P6, PT, R6, R9, RZ ;  /* 0x0000000906067210 */ /* 0x000fe40007fde0ff */
[----:B-1----:R-:W-:-:S05]  /*0320*/  SEL R7, R7, RZ, P1 ;  /* 0x000000ff07077207 */ /* 0x002fca0000800000 */
[----:B------:R-:W-:-:S05]  /*0330*/  IMAD.X R7, R7, 0x1, R10, P6 ;  /* 0x0000000107077824 */ /* 0x000fca00030e060a */
[----:B------:R0:W-:Y:S01]  /*0340*/  @!P5 STS.64 [R11+UR4], R6 ;  /* 0x000000060b00d988 */ /* 0x0001e20008000a04 */
[----:B------:R-:W-:Y:S01]  /*0350*/  BAR.SYNC.DEFER_BLOCKING 0x0 ;  /* 0x0000000000007b1d */ /* 0x000fe20000010000 */
[----:B------:R-:W-:-:S13]  /*0360*/  ISETP.GT.U32.AND P5, PT, R5, 0x1f, PT ;  /* 0x0000001f0500780c */ /* 0x000fda0003fa4070 */
[----:B0-----:R-:W-:Y:S05]  /*0370*/  @P5 BRA `(.L_x_1) ;  /* 0x0000000000905947 */ /* 0x001fea0003800000 */
[----:B------:R-:W-:Y:S01]  /*0380*/  LEA R13, R5, UR4, 0x3 ;  /* 0x00000004050d7c11 */ /* 0x000fe2000f8e18ff */
[----:B------:R-:W-:Y:S01]  /*0390*/  UMOV UR5, 0xffffffff ;  /* 0xffffffff00057882 */ /* 0x000fe20000000000 */
[----:B------:R-:W-:-:S03]  /*03a0*/  ISETP.NE.AND P5, PT, R8, RZ, PT ;  /* 0x000000ff0800720c */ /* 0x000fc60003fa5270 */
[----:B------:R0:W1:Y:S01]  /*03b0*/  LDS.64 R14, [R13] ;  /* 0x000000000d0e7984 */ /* 0x0000620000000a00 */
[----:B------:R-:W-:Y:S09]  /*03c0*/  BRA.DIV UR5, `(.L_x_2) ;  /* 0x0000000205c47947 */ /* 0x000ff2000b800000 */
[----:B-1----:R-:W1:Y:S04]  /*03d0*/  SHFL.UP PT, R9, R14, 0x1, RZ ;  /* 0x042000000e097989 */ /* 0x002e6800000e00ff */
[----:B------:R-:W2:Y:S01]  /*03e0*/  SHFL.UP PT, R8, R15, 0x1, RZ ;  /* 0x042000000f087989 */ /* 0x000ea200000e00ff */
[----:B-1----:R-:W-:Y:S02]  /*03f0*/  SEL R9, R9, RZ, P5 ;  /* 0x000000ff09097207 */ /* 0x002fe40002800000 */
[----:B--2---:R-:W-:Y:S02]  /*0400*/  SEL R21, R8, RZ, P5 ;  /* 0x000000ff08157207 */ /* 0x004fe40002800000 */
[----:B------:R-:W-:-:S05]  /*0410*/  IADD3 R12, P5, PT, R14, R9, RZ ;  /* 0x000000090e0c7210 */ /* 0x000fca0007fbe0ff */
[----:B------:R-:W-:Y:S01]  /*0420*/  IMAD.X R21, R15, 0x1, R21, P5 ;  /* 0x000000010f157824 */ /* 0x000fe200028e0615 */
[----:B------:R-:W1:Y:S04]  /*0430*/  SHFL.UP PT, R9, R12, 0x2, RZ ;  /* 0x044000000c097989 */ /* 0x000e6800000e00ff */
[----:B------:R-:W2:Y:S01]  /*0440*/  SHFL.UP PT, R8, R21, 0x2, RZ ;  /* 0x0440000015087989 */ /* 0x000ea200000e00ff */
[----:B-1----:R-:W-:-:S04]  /*0450*/  SEL R9, R9, RZ, P4 ;  /* 0x000000ff09097207 */ /* 0x002fc80002000000 */
[----:B------:R-:W-:Y:S02]  /*0460*/  IADD3 R16, P5, PT, R9, R12, RZ ;  /* 0x0000000c09107210 */ /* 0x000fe40007fbe0ff */
[----:B--2---:R-:W-:-:S03]  /*0470*/  SEL R8, R8, RZ, P4 ;  /* 0x000000ff08087207 */ /* 0x004fc60002000000 */
[----:B------:R-:W1:Y:S02]  /*0480*/  SHFL.UP PT, R9, R16, 0x4, RZ ;  /* 0x0480000010097989 */ /* 0x000e6400000e00ff */
[----:B------:R-:W-:-:S05]  /*0490*/  IMAD.X R19, R8, 0x1, R21, P5 ;  /* 0x0000000108137824 */ /* 0x000fca00028e0615 */
        /* <DEDUP_REMOVED lines=10> */
[----:B------:R1:W2:Y:S02]  /*0540*/  SHFL.UP PT, R9, R12, 0x10, RZ ;  /* 0x060000000c097989 */ /* 0x0002a400000e00ff */
[----:B------:R-:W-:-:S05]  /*0550*/  IMAD.X R15, R8, 0x1, R17, P3 ;  /* 0x00000001080f7824 */ /* 0x000fca00018e0611 */
[----:B------:R1:W3:Y:S02]  /*0560*/  SHFL.UP PT, R8, R15, 0x10, RZ ;  /* 0x060000000f087989 */ /* 0x0002e400000e00ff */
.L_x_13:
[----:B--2---:R-:W-:Y:S02]  /*0570*/  SEL R9, R9, RZ, P1 ;  /* 0x000000ff09097207 */ /* 0x004fe40000800000 */
[----:B---3--:R-:W-:Y:S02]  /*0580*/  SEL R10, R8, RZ, P1 ;  /* 0x000000ff080a7207 */ /* 0x008fe40000800000 */
[----:B------:R-:W-:-:S05]  /*0590*/  IADD3 R8, P1, PT, R9, R12, RZ ;  /* 0x0000000c09087210 */ /* 0x000fca0007f3e0ff */
[----:B------:R-:W-:-:S05]  /*05a0*/  IMAD.X R9, R10, 0x1, R15, P1 ;  /* 0x000000010a097824 */ /* 0x000fca00008e060f */
[----:B------:R2:W-:Y:S03]  /*05b0*/  STS.64 [R13], R8 ;  /* 0x000000080d007388 */ /* 0x0005e60000000a00 */
.L_x_1:
[----:B------:R-:W-:Y:S05]  /*05c0*/  WARPSYNC.ALL ;  /* 0x0000000000007948 */ /* 0x000fea0003800000 */
[----:B------:R-:W-:Y:S01]  /*05d0*/  BAR.SYNC.DEFER_BLOCKING 0x0 ;  /* 0x0000000000007b1d */ /* 0x000fe20000010000 */
[C---:B------:R-:W-:Y:S02]  /*05e0*/  ISETP.GE.U32.AND P1, PT, R5.reuse, 0x20, PT ;  /* 0x000000200500780c */ /* 0x040fe40003f26070 */
[----:B012---:R-:W-:Y:S01]  /*05f0*/  CS2R R12, SRZ ;  /* 0x00000000000c7805 */ /* 0x007fe2000001ff00 */
[----:B------:R-:W-:Y:S01]  /*0600*/  UIADD3 UR5, UPT, UPT, UR8, -0x1, URZ ;  /* 0xffffffff08057890 */ /* 0x000fe2000fffe0ff */
[----:B------:R-:W-:-:S03]  /*0610*/  ISETP.NE.AND P3, PT, R5, 0x1ff, PT ;  /* 0x000001ff0500780c */ /* 0x000fc60003f65270 */
[----:B------:R-:W0:Y:S06]  /*0620*/  @!P0 LDC.64 R14, c[0x0][0x388] ;  /* 0x0000e200ff0e8b82 */ /* 0x000e2c0000000a00 */
[----:B------:R-:W1:Y:S02]  /*0630*/  @P1 LDS.64 R12, [R11+UR4+-0x8] ;  /* 0xfffff8040b0c1984 */ /* 0x000e640008000a00 */
[----:B-1----:R-:W-:-:S04]  /*0640*/  IADD3 R2, P1, P2, R12, R6, -R2 ;  /* 0x000000060c027210 */ /* 0x002fc80007a3e802 */
[----:B------:R-:W-:Y:S02]  /*0650*/  IADD3.X R3, PT, PT, R13, R7, ~R3, P1, P2 ;  /* 0x000000070d037210 */ /* 0x000fe40000fe4c03 */
[C---:B------:R-:W-:Y:S01]  /*0660*/  ISETP.NE.AND P1, PT, R4.reuse, UR5, PT ;  /* 0x0000000504007c0c */ /* 0x040fe2000bf25270 */
[----:B0-----:R-:W-:-:S05]  /*0670*/  @!P0 IMAD.WIDE R4, R4, 0x8, R14 ;  /* 0x0000000804048825 */ /* 0x001fca00078e020e */
[----:B------:R0:W-:Y:S07]  /*0680*/  @!P0 STG.E.64 desc[UR6][R4.64], R2 ;  /* 0x0000000204008986 */ /* 0x0001ee000c101b06 */
[----:B------:R-:W-:Y:S05]  /*0690*/  @P1 EXIT P3 ;  /* 0x000000000000194d */ /* 0x000fea0001800000 */
[----:B0-----:R-:W0:Y:S02]  /*06a0*/  LDC.64 R2, c[0x0][0x390] ;  /* 0x0000e400ff027b82 */ /* 0x001e240000000a00 */
[----:B0-----:R-:W-:-:S05]  /*06b0*/  IMAD.WIDE.U32 R2, R0, 0x8, R2 ;  /* 0x0000000800027825 */ /* 0x001fca00078e0002 */
[----:B------:R-:W-:Y:S01]  /*06c0*/  STG.E.64 desc[UR6][R2.64], R8 ;  /* 0x0000000802007986 */ /* 0x000fe2000c101b06 */
[----:B------:R-:W-:Y:S05]  /*06d0*/  EXIT ;  /* 0x000000000000794d */ /* 0x000fea0003800000 */
.L_x_2:
[----:B-1----:R-:W-:Y:S02]  /*06e0*/  IMAD.MOV.U32 R23, RZ, RZ, R15 ;  /* 0x000000ffff177224 */ /* 0x002fe400078e000f */
[----:B------:R-:W-:Y:S02]  /*06f0*/  IMAD.MOV.U32 R20, RZ, RZ, 0x1 ;  /* 0x00000001ff147424 */ /* 0x000fe400078e00ff */
[----:B------:R-:W-:Y:S02]  /*0700*/  IMAD.MOV.U32 R25, RZ, RZ, RZ ;  /* 0x000000ffff197224 */ /* 0x000fe400078e00ff */
[----:B------:R-:W-:-:S07]  /*0710*/  IMAD.MOV.U32 R18, RZ, RZ, -0x1 ;  /* 0xffffffffff127424 */ /* 0x000fce00078e00ff */
[----:B0-----:R-:W-:Y:S05]  /*0720*/  WARPSYNC.COLLECTIVE R18, `(.L_x_3) ;  /* 0x0000000012087348 */ /* 0x001fea0003c00000 */
[----:B------:R1:W2:Y:S02]  /*0730*/  SHFL.UP P6, R9, R23, R20, R25 ;  /* 0x0400001417097389 */ /* 0x0002a400000c0019 */
[----:B012---:R-:W-:Y:S05]  /*0740*/  ENDCOLLECTIVE ;  /* 0x000000000000791b */ /* 0x007fea0003800000 */
.L_x_3:
[----:B------:R-:W-:Y:S02]  /*0750*/  IMAD.MOV.U32 R23, RZ, RZ, R14 ;  /* 0x000000ffff177224 */ /* 0x000fe400078e000e */
[----:B------:R-:W-:-:S07]  /*0760*/  IMAD.MOV.U32 R8, RZ, RZ, R9 ;  /* 0x000000ffff087224 */ /* 0x000fce00078e0009 */
[----:B------:R-:W-:Y:S05]  /*0770*/  WARPSYNC.COLLECTIVE R18, `(.L_x_4) ;  /* 0x0000000012087348 */ /* 0x000fea0003c00000 */
[----:B------:R0:W1:Y:S02]  /*0780*/  SHFL.UP P6, R9, R23, R20, R25 ;  /* 0x0400001417097389 */ /* 0x00006400000c0019 */
[----:B01----:R-:W-:Y:S05]  /*0790*/  ENDCOLLECTIVE ;  /* 0x000000000000791b */ /* 0x003fea0003800000 */
.L_x_4:
[----:B------:R-:W-:Y:S01]  /*07a0*/  SEL R21, R8, RZ, P5 ;  /* 0x000000ff08157207 */ /* 0x000fe20002800000 */
[----:B------:R-:W-:Y:S01]  /*07b0*/  IMAD.MOV.U32 R20, RZ, RZ, 0x2 ;  /* 0x00000002ff147424 */ /* 0x000fe200078e00ff */
[----:B------:R-:W-:-:S04]  /*07c0*/  SEL R9, R9, RZ, P5 ;  /* 0x000000ff09097207 */ /* 0x000fc80002800000 */
[----:B------:R-:W-:-:S05]  /*07d0*/  IADD3 R12, P5, PT, R14, R9, RZ ;  /* 0x000000090e0c7210 */ /* 0x000fca0007fbe0ff */
[----:B------:R-:W-:-:S04]  /*07e0*/  IMAD.X R21, R15, 0x1, R21, P5 ;  /* 0x000000010f157824 */ /* 0x000fc800028e0615 */
[----:B------:R-:W-:-:S07]  /*07f0*/  IMAD.MOV.U32 R23, RZ, RZ, R21 ;  /* 0x000000ffff177224 */ /* 0x000fce00078e0015 */
[----:B------:R-:W-:Y:S05]  /*0800*/  WARPSYNC.COLLECTIVE R18, `(.L_x_5) ;  /* 0x0000000012087348 */ /* 0x000fea0003c00000 */
[----:B------:R0:W1:Y:S02]  /*0810*/  SHFL.UP P6, R9, R23, R20, R25 ;  /* 0x0400001417097389 */ /* 0x00006400000c0019 */
[----:B01----:R-:W-:Y:S05]  /*0820*/  ENDCOLLECTIVE ;  /* 0x000000000000791b */ /* 0x003fea0003800000 */
.L_x_5:
[----:B------:R-:W-:Y:S02]  /*0830*/  IMAD.MOV.U32 R23, RZ, RZ, R12 ;  /* 0x000000ffff177224 */ /* 0x000fe400078e000c */
[----:B------:R-:W-:-:S07]  /*0840*/  IMAD.MOV.U32 R8, RZ, RZ, R9 ;  /* 0x000000ffff087224 */ /* 0x000fce00078e0009 */
[----:B------:R-:W-:Y:S05]  /*0850*/  WARPSYNC.COLLECTIVE R18, `(.L_x_6) ;  /* 0x0000000012087348 */ /* 0x000fea0003c00000 */
[----:B------:R0:W1:Y:S02]  /*0860*/  SHFL.UP P6, R9, R23, R20, R25 ;  /* 0x0400001417097389 */ /* 0x00006400000c0019 */
[----:B01----:R-:W-:Y:S05]  /*0870*/  ENDCOLLECTIVE ;  /* 0x000000000000791b */ /* 0x003fea0003800000 */
.L_x_6:
        /* <DEDUP_REMOVED lines=9> */
.L_x_7:
[----:B------:R-:W-:Y:S02]  /*0910*/  IMAD.MOV.U32 R23, RZ, RZ, R16 ;  /* 0x000000ffff177224 */ /* 0x000fe400078e0010 */
[----:B------:R-:W-:-:S07]  /*0920*/  IMAD.MOV.U32 R8, RZ, RZ, R9 ;  /* 0x000000ffff087224 */ /* 0x000fce00078e0009 */
[----:B------:R-:W-:Y:S05]  /*0930*/  WARPSYNC.COLLECTIVE R18, `(.L_x_8) ;  /* 0x0000000012087348 */ /* 0x000fea0003c00000 */
[----:B------:R0:W1:Y:S02]  /*0940*/  SHFL.UP P6, R9, R23, R20, R25 ;  /* 0x0400001417097389 */ /* 0x00006400000c0019 */
[----:B01----:R-:W-:Y:S05]  /*0950*/  ENDCOLLECTIVE ;  /* 0x000000000000791b */ /* 0x003fea0003800000 */
.L_x_8:
        /* <DEDUP_REMOVED lines=9> */
.L_x_9:
[----:B------:R-:W-:Y:S02]  /*09f0*/  IMAD.MOV.U32 R23, RZ, RZ, R10 ;  /* 0x000000ffff177224 */ /* 0x000fe400078e000a */
[----:B------:R-:W-:-:S07]  /*0a00*/  IMAD.MOV.U32 R8, RZ, RZ, R9 ;  /* 0x000000ffff087224 */ /* 0x000fce00078e0009 */
[----:B------:R-:W-:Y:S05]  /*0a10*/  WARPSYNC.COLLECTIVE R18, `(.L_x_10) ;  /* 0x0000000012087348 */ /* 0x000fea0003c00000 */
[----:B------:R0:W1:Y:S02]  /*0a20*/  SHFL.UP P6, R9, R23, R20, R25 ;  /* 0x0400001417097389 */ /* 0x00006400000c0019 */
[----:B01----:R-:W-:Y:S05]  /*0a30*/  ENDCOLLECTIVE ;  /* 0x000000000000791b */ /* 0x003fea0003800000 */
.L_x_10:
        /* <DEDUP_REMOVED lines=9> */
.L_x_11:
[----:B------:R-:W-:Y:S02]  /*0ad0*/  IMAD.MOV.U32 R23, RZ, RZ, R12 ;  /* 0x000000ffff177224 */ /* 0x000fe400078e000c */
[----:B------:R-:W-:-:S07]  /*0ae0*/  IMAD.MOV.U32 R8, RZ, RZ, R9 ;  /* 0x000000ffff087224 */ /* 0x000fce00078e0009 */
[----:B------:R-:W-:Y:S05]  /*0af0*/  WARPSYNC.COLLECTIVE R18, `(.L_x_12) ;  /* 0x0000000012087348 */ /* 0x000fea0003c00000 */
[----:B------:R0:W1:Y:S02]  /*0b00*/  SHFL.UP P6, R9, R23, R20, R25 ;  /* 0x0400001417097389 */ /* 0x00006400000c0019 */
[----:B01----:R-:W-:Y:S05]  /*0b10*/  ENDCOLLECTIVE ;  /* 0x000000000000791b */ /* 0x003fea0003800000 */
.L_x_12:
[----:B------:R-:W-:Y:S05]  /*0b20*/  BRA `(.L_x_13) ;  /* 0xfffffff800907947 */ /* 0x000fea000383ffff */
.L_x_14:
        /* <DEDUP_REMOVED lines=13> */
.L_x_68:


//--------------------- .text.exclusive_scan_i64  --------------------------
	.section	.text.exclusive_scan_i64,"ax",@progbits
	.align	128
        .global         exclusive_scan_i64
        .type           exclusive_scan_i64,@function
        .size           exclusive_scan_i64,(.L_x_69 - exclusive_scan_i64)
        .other          exclusive_scan_i64,@"STO_CUDA_ENTRY STV_DEFAULT"
exclusive_scan_i64:
.text.exclusive_scan_i64:
[----:B------:R-:W-:Y:S01]  /*0000*/  LDC R1, c[0x0][0x37c] ;  /* 0x0000df00ff017b82 */ /* 0x000fe20000000800 */
[----:B------:R-:W0:Y:S07]  /*0010*/  S2R R5, SR_TID.X ;  /* 0x0000000000057919 */ /* 0x000e2e0000002100 */
[----:B------:R-:W0:Y:S01]  /*0020*/  LDC R0, c[0x0][0x390] ;  /* 0x0000e400ff007b82 */ /* 0x000e220000000800 */
[----:B------:R-:W1:Y:S01]  /*0030*/  LDCU.64 UR6, c[0x0][0x358] ;  /* 0x00006b00ff0677ac */ /* 0x000e620008000a00 */
[----:B------:R-:W-:-:S02]  /*0040*/  CS2R R2, SRZ ;  /* 0x0000000000027805 */ /* 0x000fc4000001ff00 */
[----:B0-----:R-:W-:-:S13]  /*0050*/  ISETP.GE.U32.AND P0, PT, R5, R0, PT ;  /* 0x000000000500720c */ /* 0x001fda0003f06070 */
[----:B------:R-:W0:Y:S02]  /*0060*/  @!P0 LDC.64 R6, c[0x0][0x380] ;  /* 0x0000e000ff068b82 */ /* 0x000e240000000a00 */
[----:B0-----:R-:W-:-:S05]  /*0070*/  @!P0 IMAD.WIDE.U32 R6, R5, 0x8, R6 ;  /* 0x0000000805068825 */ /* 0x001fca00078e0006 */
[----:B-1----:R-:W2:Y:S01]  /*0080*/  @!P0 LDG.E.64 R2, desc[UR6][R6.64] ;  /* 0x0000000606028981 */ /* 0x002ea2000c1e1b00 */
        /* <DEDUP_REMOVED lines=76> */
.L_x_27:
[----:B--2---:R-:W-:Y:S02]  /*0550*/  SEL R8, R8, RZ, P1 ;  /* 0x000000ff08087207 */ /* 0x004fe40000800000 */
[----:B---3--:R-:W-:Y:S02]  /*0560*/  SEL R4, R4, RZ, P1 ;  /* 0x000000ff04047207 */ /* 0x008fe40000800000 */
[----:B------:R-:W-:-:S05]  /*0570*/  IADD3 R8, P1, PT, R8, R9, RZ ;  /* 0x0000000908087210 */ /* 0x000fca0007f3e0ff */
[----:B-1----:R-:W-:-:S05]  /*0580*/  IMAD.X R9, R4, 0x1, R15, P1 ;  /* 0x0000000104097824 */ /* 0x002fca00008e060f */
[----:B------:R1:W-:Y:S03]  /*0590*/  STS.64 [R13], R8 ;  /* 0x000000080d007388 */ /* 0x0003e60000000a00 */
.L_x_15:
[----:B------:R-:W-:Y:S05]  /*05a0*/  WARPSYNC.ALL ;  /* 0x0000000000007948 */ /* 0x000fea0003800000 */
[----:B------:R-:W-:Y:S01]  /*05b0*/  BAR.SYNC.DEFER_BLOCKING 0x0 ;  /* 0x0000000000007b1d */ /* 0x000fe20000010000 */
[----:B------:R-:W-:Y:S02]  /*05c0*/  ISETP.GE.U32.AND P1, PT, R5, 0x20, PT ;  /* 0x000000200500780c */ /* 0x000fe40003f26070 */
[----:B01----:R-:W-:-:S05]  /*05d0*/  CS2R R12, SRZ ;  /* 0x00000000000c7805 */ /* 0x003fca000001ff00 */
[----:B------:R-:W0:Y:S06]  /*05e0*/  @!P0 LDC.64 R14, c[0x0][0x388] ;  /* 0x0000e200ff0e8b82 */ /* 0x000e2c0000000a00 */
[----:B------:R-:W1:Y:S01]  /*05f0*/  @P1 LDS.64 R12, [R11+UR4+-0x8] ;  /* 0xfffff8040b0c1984 */ /* 0x000e620008000a00 */
[----:B------:R-:W-:Y:S02]  /*0600*/  ISETP.NE.AND P1, PT, R5, RZ, PT ;  /* 0x000000ff0500720c */ /* 0x000fe40003f25270 */
[----:B-1----:R-:W-:-:S04]  /*0610*/  IADD3 R6, P2, P3, R12, R6, -R2 ;  /* 0x000000060c067210 */ /* 0x002fc80007b5e802 */
[----:B------:R-:W-:Y:S01]  /*0620*/  IADD3.X R7, PT, PT, R13, R7, ~R3, P2, P3 ;  /* 0x000000070d077210 */ /* 0x000fe200017e6c03 */
[----:B0-----:R-:W-:-:S05]  /*0630*/  @!P0 IMAD.WIDE.U32 R2, R5, 0x8, R14 ;  /* 0x0000000805028825 */ /* 0x001fca00078e000e */
[----:B------:R0:W-:Y:S01]  /*0640*/  @!P0 STG.E.64 desc[UR6][R2.64], R6 ;  /* 0x0000000602008986 */ /* 0x0001e2000c101b06 */
[----:B------:R-:W-:Y:S05]  /*0650*/  @P1 EXIT ;  /* 0x000000000000194d */ /* 0x000fea0003800000 */
[----:B0-----:R-:W0:Y:S02]  /*0660*/  LDC.64 R2, c[0x0][0x388] ;  /* 0x0000e200ff027b82 */ /* 0x001e240000000a00 */
[----:B0-----:R-:W-:-:S05]  /*0670*/  IMAD.WIDE.U32 R2, R0, 0x8, R2 ;  /* 0x0000000800027825 */ /* 0x001fca00078e0002 */
[----:B------:R-:W-:Y:S01]  /*0680*/  STG.E.64 desc[UR6][R2.64], R8 ;  /* 0x0000000802007986 */ /* 0x000fe2000c101b06 */
[----:B------:R-:W-:Y:S05]  /*0690*/  EXIT ;  /* 0x000000000000794d */ /* 0x000fea0003800000 */
.L_x_16:
[----:B-1----:R-:W-:Y:S02]  /*06a0*/  IMAD.MOV.U32 R25, RZ, RZ, R9 ;  /* 0x000000ffff197224 */ /* 0x002fe400078e0009 */
[----:B------:R-:W-:Y:S02]  /*06b0*/  IMAD.MOV.U32 R14, RZ, RZ, 0x1 ;  /* 0x00000001ff0e7424 */ /* 0x000fe400078e00ff */
[----:B------:R-:W-:Y:S02]  /*06c0*/  IMAD.MOV.U32 R27, RZ, RZ, RZ ;  /* 0x000000ffff1b7224 */ /* 0x000fe400078e00ff */
[----:B------:R-:W-:-:S07]  /*06d0*/  IMAD.MOV.U32 R12, RZ, RZ, -0x1 ;  /* 0xffffffffff0c7424 */ /* 0x000fce00078e00ff */
[----:B0-----:R-:W-:Y:S05]  /*06e0*/  WARPSYNC.COLLECTIVE R12, `(.L_x_17) ;  /* 0x000000000c087348 */ /* 0x001fea0003c00000 */
[----:B------:R1:W2:Y:S02]  /*06f0*/  SHFL.UP P6, R10, R25, R14, R27 ;  /* 0x0400000e190a7389 */ /* 0x0002a400000c001b */
[----:B012---:R-:W-:Y:S05]  /*0700*/  ENDCOLLECTIVE ;  /* 0x000000000000791b */ /* 0x007fea0003800000 */
.L_x_17:
[----:B------:R-:W-:Y:S02]  /*0710*/  IMAD.MOV.U32 R25, RZ, RZ, R8 ;  /* 0x000000ffff197224 */ /* 0x000fe400078e0008 */
[----:B------:R-:W-:-:S07]  /*0720*/  IMAD.MOV.U32 R4, RZ, RZ, R10 ;  /* 0x000000ffff047224 */ /* 0x000fce00078e000a */
[----:B------:R-:W-:Y:S05]  /*0730*/  WARPSYNC.COLLECTIVE R12, `(.L_x_18) ;  /* 0x000000000c087348 */ /* 0x000fea0003c00000 */
[----:B------:R0:W1:Y:S02]  /*0740*/  SHFL.UP P6, R10, R25, R14, R27 ;  /* 0x0400000e190a7389 */ /* 0x00006400000c001b */
[----:B01----:R-:W-:Y:S05]  /*0750*/  ENDCOLLECTIVE ;  /* 0x000000000000791b */ /* 0x003fea0003800000 */
.L_x_18:
        /* <DEDUP_REMOVED lines=9> */
.L_x_19:
[----:B------:R-:W-:Y:S02]  /*07f0*/  IMAD.MOV.U32 R25, RZ, RZ, R19 ;  /* 0x000000ffff197224 */ /* 0x000fe400078e0013 */
[----:B------:R-:W-:-:S07]  /*0800*/  IMAD.MOV.U32 R4, RZ, RZ, R10 ;  /* 0x000000ffff047224 */ /* 0x000fce00078e000a */
[----:B------:R-:W-:Y:S05]  /*0810*/  WARPSYNC.COLLECTIVE R12, `(.L_x_20) ;  /* 0x000000000c087348 */ /* 0x000fea0003c00000 */
[----:B------:R0:W1:Y:S02]  /*0820*/  SHFL.UP P6, R10, R25, R14, R27 ;  /* 0x0400000e190a7389 */ /* 0x00006400000c001b */
[----:B01----:R-:W-:Y:S05]  /*0830*/  ENDCOLLECTIVE ;  /* 0x000000000000791b */ /* 0x003fea0003800000 */
.L_x_20:
        /* <DEDUP_REMOVED lines=9> */
.L_x_21:
[----:B------:R-:W-:Y:S02]  /*08d0*/  IMAD.MOV.U32 R25, RZ, RZ, R15 ;  /* 0x000000ffff197224 */ /* 0x000fe400078e000f */
[----:B------:R-:W-:-:S07]  /*08e0*/  IMAD.MOV.U32 R4, RZ, RZ, R10 ;  /* 0x000000ffff047224 */ /* 0x000fce00078e000a */
[----:B------:R-:W-:Y:S05]  /*08f0*/  WARPSYNC.COLLECTIVE R12, `(.L_x_22) ;  /* 0x000000000c087348 */ /* 0x000fea0003c00000 */
[----:B------:R0:W1:Y:S02]  /*0900*/  SHFL.UP P6, R10, R25, R14, R27 ;  /* 0x0400000e190a7389 */ /* 0x00006400000c001b */
[----:B01----:R-:W-:Y:S05]  /*0910*/  ENDCOLLECTIVE ;  /* 0x000000000000791b */ /* 0x003fea0003800000 */
.L_x_22:
[----:B------:R-:W-:Y:S01]  /*0920*/  SEL R4, R4, RZ, P3 ;  /* 0x000000ff04047207 */ /* 0x000fe20001800000 */
[----:B------:R-:W-:Y:S02]  /*0930*/  IMAD.MOV.U32 R14, RZ, RZ, 0x8 ;  /* 0x00000008ff0e7424 */ /* 0x000fe400078e00ff */
[----:B------:R-:W-:-:S05]  /*0940*/  IMAD.MOV.U32 R8, RZ, RZ, R10 ;  /* 0x000000ffff087224 */ /* 0x000fca00078e000a */
[----:B------:R-:W-:-:S04]  /*0950*/  SEL R8, R8, RZ, P3 ;  /* 0x000000ff08087207 */ /* 0x000fc80001800000 */
[----:B------:R-:W-:-:S05]  /*0960*/  IADD3 R17, P3, PT, R8, R15, RZ ;  /* 0x0000000f08117210 */ /* 0x000fca0007f7e0ff */
[----:B------:R-:W-:-:S04]  /*0970*/  IMAD.X R19, R4, 0x1, R21, P3 ;  /* 0x0000000104137824 */ /* 0x000fc800018e0615 */
[----:B------:R-:W-:-:S07]  /*0980*/  IMAD.MOV.U32 R25, RZ, RZ, R19 ;  /* 0x000000ffff197224 */ /* 0x000fce00078e0013 */
[----:B------:R-:W-:Y:S05]  /*0990*/  WARPSYNC.COLLECTIVE R12, `(.L_x_23) ;  /* 0x000000000c087348 */ /* 0x000fea0003c00000 */
[----:B------:R0:W1:Y:S02]  /*09a0*/  SHFL.UP P6, R10, R25, R14, R27 ;  /* 0x0400000e190a7389 */ /* 0x00006400000c001b */
[----:B01----:R-:W-:Y:S05]  /*09b0*/  ENDCOLLECTIVE ;  /* 0x000000000000791b */ /* 0x003fea0003800000 */
.L_x_23:
[----:B------:R-:W-:Y:S02]  /*09c0*/  IMAD.MOV.U32 R25, RZ, RZ, R17 ;  /* 0x000000ffff197224 */ /* 0x000fe400078e0011 */
[----:B------:R-:W-:-:S07]  /*09d0*/  IMAD.MOV.U32 R4, RZ, RZ, R10 ;  /* 0x000000ffff047224 */ /* 0x000fce00078e000a */
[----:B------:R-:W-:Y:S05]  /*09e0*/  WARPSYNC.COLLECTIVE R12, `(.L_x_24) ;  /* 0x000000000c087348 */ /* 0x000fea0003c00000 */
[----:B------:R0:W1:Y:S02]  /*09f0*/  SHFL.UP P6, R10, R25, R14, R27 ;  /* 0x0400000e190a7389 */ /* 0x00006400000c001b */
[----:B01----:R-:W-:Y:S05]  /*0a00*/  ENDCOLLECTIVE ;  /* 0x000000000000791b */ /* 0x003fea0003800000 */
.L_x_24:
        /* <DEDUP_REMOVED lines=10> */
.L_x_25:
[----:B------:R-:W-:Y:S02]  /*0ab0*/  IMAD.MOV.U32 R25, RZ, RZ, R9 ;  /* 0x000000ffff197224 */ /* 0x000fe400078e0009 */
[----:B------:R-:W-:-:S07]  /*0ac0*/  IMAD.MOV.U32 R4, RZ, RZ, R10 ;  /* 0x000000ffff047224 */ /* 0x000fce00078e000a */
[----:B------:R-:W-:Y:S05]  /*0ad0*/  WARPSYNC.COLLECTIVE R12, `(.L_x_26) ;  /* 0x000000000c087348 */ /* 0x000fea0003c00000 */
[----:B------:R0:W1:Y:S02]  /*0ae0*/  SHFL.UP P6, R10, R25, R14, R27 ;  /* 0x0400000e190a7389 */ /* 0x00006400000c001b */
[----:B01----:R-:W-:Y:S05]  /*0af0*/  ENDCOLLECTIVE ;  /* 0x000000000000791b */ /* 0x003fea0003800000 */
.L_x_26:
[----:B------:R-:W-:Y:S01]  /*0b00*/  IMAD.MOV.U32 R8, RZ, RZ, R10 ;  /* 0x000000ffff087224 */ /* 0x000fe200078e000a */
[----:B------:R-:W-:Y:S06]  /*0b10*/  BRA `(.L_x_27) ;  /* 0xfffffff8008c7947 */ /* 0x000fec000383ffff */
.L_x_28:
        /* <DEDUP_REMOVED lines=14> */
.L_x_69:


//--------------------- .text.add_block_offsets_i32_step3 --------------------------
	.section	.text.add_block_offsets_i32_step3,"ax",@progbits
	.align	128
        .global         add_block_offsets_i32_step3
        .type           add_block_offsets_i32_step3,@function
        .size           add_block_offsets_i32_step3,(.L_x_70 - add_block_offsets_i32_step3)
        .other          add_block_offsets_i32_step3,@"STO_CUDA_ENTRY STV_DEFAULT"
add_block_offsets_i32_step3:
.text.add_block_offsets_i32_step3:
        /* <DEDUP_REMOVED lines=14> */
[----:B-1----:R-:W3:Y:S01]  /*00e0*/  LDG.E R2, desc[UR4][R2.64] ;  /* 0x0000000402027981 */ /* 0x002ee2000c1e1900 */
[----:B--2---:R-:W-:-:S05]  /*00f0*/  IMAD.WIDE R4, R7, 0x4, R4 ;  /* 0x0000000407047825 */ /* 0x004fca00078e0204 */
[----:B------:R-:W3:Y:S02]  /*0100*/  LDG.E R7, desc[UR4][R4.64] ;  /* 0x0000000404077981 */ /* 0x000ee4000c1e1900 */
[----:B---3--:R-:W-:-:S05]  /*0110*/  IADD3 R7, PT, PT, R2, R7, RZ ;  /* 0x0000000702077210 */ /* 0x008fca0007ffe0ff */
[----:B------:R-:W-:Y:S01]  /*0120*/  STG.E desc[UR4][R4.64], R7 ;  /* 0x0000000704007986 */ /* 0x000fe2000c101904 */
[----:B------:R-:W-:Y:S05]  /*0130*/  EXIT ;  /* 0x000000000000794d */ /* 0x000fea0003800000 */
.L_x_29:
        /* <DEDUP_REMOVED lines=12> */
.L_x_70:


//--------------------- .text.scan_blocks_i32_step1 --------------------------
	.section	.text.scan_blocks_i32_step1,"ax",@progbits
	.align	128
        .global         scan_blocks_i32_step1
        .type           scan_blocks_i32_step1,@function
        .size           scan_blocks_i32_step1,(.L_x_71 - scan_blocks_i32_step1)
        .other          scan_blocks_i32_step1,@"STO_CUDA_ENTRY STV_DEFAULT"
scan_blocks_i32_step1:
.text.scan_blocks_i32_step1:
[----:B------:R-:W-:Y:S01]  /*0000*/  LDC R1, c[0x0][0x37c] ;  /* 0x0000df00ff017b82 */ /* 0x000fe20000000800 */
[----:B------:R-:W0:Y:S01]  /*0010*/  S2R R5, SR_TID.X ;  /* 0x0000000000057919 */ /* 0x000e220000002100 */
[----:B------:R-:W1:Y:S01]  /*0020*/  LDCU UR8, c[0x0][0x398] ;  /* 0x00007300ff0877ac */ /* 0x000e620008000800 */
[----:B------:R-:W-:Y:S01]  /*0030*/  IMAD.MOV.U32 R2, RZ, RZ, RZ ;  /* 0x000000ffff027224 */ /* 0x000fe200078e00ff */
[----:B------:R-:W0:Y:S01]  /*0040*/  S2R R0, SR_CTAID.X ;  /* 0x0000000000007919 */ /* 0x000e220000002500 */
[----:B------:R-:W2:Y:S01]  /*0050*/  LDCU.64 UR6, c[0x0][0x358] ;  /* 0x00006b00ff0677ac */ /* 0x000ea20008000a00 */
[----:B0-----:R-:W-:-:S05]  /*0060*/  IMAD R3, R0, 0x200, R5 ;  /* 0x0000020000037824 */ /* 0x001fca00078e0205 */
[----:B-1----:R-:W-:-:S13]  /*0070*/  ISETP.GE.U32.AND P0, PT, R3, UR8, PT ;  /* 0x0000000803007c0c */ /* 0x002fda000bf06070 */
[----:B------:R-:W0:Y:S02]  /*0080*/  @!P0 LDC.64 R6, c[0x0][0x380] ;  /* 0x0000e000ff068b82 */ /* 0x000e240000000a00 */
[----:B0-----:R-:W-:-:S05]  /*0090*/  @!P0 IMAD.WIDE R6, R3, 0x4, R6 ;  /* 0x0000000403068825 */ /* 0x001fca00078e0206 */
[----:B--2---:R-:W2:Y:S01]  /*00a0*/  @!P0 LDG.E R2, desc[UR6][R6.64] ;  /* 0x0000000606028981 */ /* 0x004ea2000c1e1900 */
[----:B------:R-:W-:Y:S01]  /*00b0*/  LOP3.LUT P1, R8, R5, 0x1f, RZ, 0xc0, !PT ;  /* 0x0000001f05087812 */ /* 0x000fe2000782c0ff */
[----:B------:R-:W0:Y:S01]  /*00c0*/  S2UR UR5, SR_CgaCtaId ;  /* 0x00000000000579c3 */ /* 0x000e220000008800 */
[----:B------:R-:W-:Y:S02]  /*00d0*/  UMOV UR4, 0x400 ;  /* 0x0000040000047882 */ /* 0x000fe40000000000 */
[C---:B------:R-:W-:Y:S02]  /*00e0*/  ISETP.GE.U32.AND P4, PT, R8.reuse, 0x2, PT ;  /* 0x000000020800780c */ /* 0x040fe40003f86070 */
[C---:B------:R-:W-:Y:S02]  /*00f0*/  ISETP.GE.U32.AND P3, PT, R8.reuse, 0x4, PT ;  /* 0x000000040800780c */ /* 0x040fe40003f66070 */
[C---:B------:R-:W-:Y:S02]  /*0100*/  ISETP.GE.U32.AND P2, PT, R8.reuse, 0x8, PT ;  /* 0x000000080800780c */ /* 0x040fe40003f46070 */
[----:B------:R-:W-:Y:S01]  /*0110*/  ISETP.NE.AND P5, PT, R8, 0x1f, PT ;  /* 0x0000001f0800780c */ /* 0x000fe20003fa5270 */
[----:B0-----:R-:W-:Y:S01]  /*0120*/  ULEA UR4, UR5, UR4, 0x18 ;  /* 0x0000000405047291 */ /* 0x001fe2000f8ec0ff */
[----:B--2---:R-:W0:Y:S02]  /*0130*/  SHFL.UP PT, R4, R2, 0x1, RZ ;  /* 0x0420000002047989 */ /* 0x004e2400000e00ff */
[----:B0-----:R-:W-:-:S02]  /*0140*/  SEL R9, R4, RZ, P1 ;  /* 0x000000ff04097207 */ /* 0x001fc40000800000 */
[----:B------:R-:W-:-:S03]  /*0150*/  ISETP.GE.U32.AND P1, PT, R8, 0x10, PT ;  /* 0x000000100800780c */ /* 0x000fc60003f26070 */
[----:B------:R-:W-:-:S05]  /*0160*/  IMAD.IADD R9, R9, 0x1, R2 ;  /* 0x0000000109097824 */ /* 0x000fca00078e0202 */
[----:B------:R-:W0:Y:S02]  /*0170*/  SHFL.UP PT, R4, R9, 0x2, RZ ;  /* 0x0440000009047989 */ /* 0x000e2400000e00ff */
[----:B0-----:R-:W-:-:S05]  /*0180*/  SEL R4, R4, RZ, P4 ;  /* 0x000000ff04047207 */ /* 0x001fca0002000000 */
[----:B------:R-:W-:-:S05]  /*0190*/  IMAD.IADD R4, R9, 0x1, R4 ;  /* 0x0000000109047824 */ /* 0x000fca00078e0204 */
[----:B------:R-:W0:Y:S02]  /*01a0*/  SHFL.UP PT, R10, R4, 0x4, RZ ;  /* 0x04800000040a7989 */ /* 0x000e2400000e00ff */
[----:B0-----:R-:W-:-:S05]  /*01b0*/  SEL R7, R10, RZ, P3 ;  /* 0x000000ff0a077207 */ /* 0x001fca0001800000 */
[----:B------:R-:W-:Y:S01]  /*01c0*/  IMAD.IADD R7, R4, 0x1, R7 ;  /* 0x0000000104077824 */ /* 0x000fe200078e0207 */
[----:B------:R-:W-:-:S04]  /*01d0*/  SHF.R.U32.HI R4, RZ, 0x3, R5 ;  /* 0x00000003ff047819 */ /* 0x000fc80000011605 */
[----:B------:R-:W0:Y:S01]  /*01e0*/  SHFL.UP PT, R6, R7, 0x8, RZ ;  /* 0x0500000007067989 */ /* 0x000e2200000e00ff */
[----:B------:R-:W-:Y:S02]  /*01f0*/  LOP3.LUT R4, R4, 0x7c, RZ, 0xc0, !PT ;  /* 0x0000007c04047812 */ /* 0x000fe400078ec0ff */
[----:B0-----:R-:W-:-:S05]  /*0200*/  SEL R6, R6, RZ, P2 ;  /* 0x000000ff06067207 */ /* 0x001fca0001000000 */
[----:B------:R-:W-:-:S05]  /*0210*/  IMAD.IADD R6, R7, 0x1, R6 ;  /* 0x0000000107067824 */ /* 0x000fca00078e0206 */
[----:B------:R-:W0:Y:S02]  /*0220*/  SHFL.UP PT, R9, R6, 0x10, RZ ;  /* 0x0600000006097989 */ /* 0x000e2400000e00ff */
[----:B0-----:R-:W-:-:S05]  /*0230*/  SEL R9, R9, RZ, P1 ;  /* 0x000000ff09097207 */ /* 0x001fca0000800000 */
[----:B------:R-:W-:-:S05]  /*0240*/  IMAD.IADD R7, R6, 0x1, R9 ;  /* 0x0000000106077824 */ /* 0x000fca00078e0209 */
[----:B------:R0:W-:Y:S01]  /*0250*/  @!P5 STS [R4+UR4], R7 ;  /* 0x000000070400d988 */ /* 0x0001e20008000804 */
[----:B------:R-:W-:Y:S01]  /*0260*/  BAR.SYNC.DEFER_BLOCKING 0x0 ;  /* 0x0000000000007b1d */ /* 0x000fe20000010000 */
[----:B------:R-:W-:-:S13]  /*0270*/  ISETP.GT.U32.AND P5, PT, R5, 0x1f, PT ;  /* 0x0000001f0500780c */ /* 0x000fda0003fa4070 */
[----:B0-----:R-:W-:Y:S05]  /*0280*/  @P5 BRA `(.L_x_30) ;  /* 0x0000000000545947 */ /* 0x001fea0003800000 */
[----:B------:R-:W-:Y:S01]  /*0290*/  LEA R6, R5, UR4, 0x2 ;  /* 0x0000000405067c11 */ /* 0x000fe2000f8e10ff */
[----:B------:R-:W-:Y:S01]  /*02a0*/  UMOV UR5, 0xffffffff ;  /* 0xffffffff00057882 */ /* 0x000fe20000000000 */
[----:B------:R-:W-:-:S03]  /*02b0*/  ISETP.NE.AND P5, PT, R8, RZ, PT ;  /* 0x000000ff0800720c */ /* 0x000fc60003fa5270 */
[----:B------:R0:W1:Y:S01]  /*02c0*/  LDS R9, [R6] ;  /* 0x0000000006097984 */ /* 0x0000620000000800 */
[----:B------:R-:W-:Y:S09]  /*02d0*/  BRA.DIV UR5, `(.L_x_31) ;  /* 0x0000000205847947 */ /* 0x000ff2000b800000 */
[----:B-1----:R-:W1:Y:S02]  /*02e0*/  SHFL.UP PT, R8, R9, 0x1, RZ ;  /* 0x0420000009087989 */ /* 0x002e6400000e00ff */
[----:B-1----:R-:W-:-:S05]  /*02f0*/  SEL R8, R8, RZ, P5 ;  /* 0x000000ff08087207 */ /* 0x002fca0002800000 */
[----:B------:R-:W-:-:S05]  /*0300*/  IMAD.IADD R8, R9, 0x1, R8 ;  /* 0x0000000109087824 */ /* 0x000fca00078e0208 */
[----:B------:R-:W1:Y:S02]  /*0310*/  SHFL.UP PT, R10, R8, 0x2, RZ ;  /* 0x04400000080a7989 */ /* 0x000e6400000e00ff */
[----:B-1----:R-:W-:-:S04]  /*0320*/  SEL R11, R10, RZ, P4 ;  /* 0x000000ff0a0b7207 */ /* 0x002fc80002000000 */
[----:B------:R-:W-:-:S05]  /*0330*/  IADD3 R11, PT, PT, R8, R11, RZ ;  /* 0x0000000b080b7210 */ /* 0x000fca0007ffe0ff */
[----:B------:R-:W1:Y:S02]  /*0340*/  SHFL.UP PT, R10, R11, 0x4, RZ ;  /* 0x048000000b0a7989 */ /* 0x000e6400000e00ff */
[----:B-1----:R-:W-:-:S05]  /*0350*/  SEL R10, R10, RZ, P3 ;  /* 0x000000ff0a0a7207 */ /* 0x002fca0001800000 */
[----:B------:R-:W-:-:S05]  /*0360*/  IMAD.IADD R10, R11, 0x1, R10 ;  /* 0x000000010b0a7824 */ /* 0x000fca00078e020a */
[----:B------:R-:W1:Y:S02]  /*0370*/  SHFL.UP PT, R12, R10, 0x8, RZ ;  /* 0x050000000a0c7989 */ /* 0x000e6400000e00ff */
[----:B-1----:R-:W-:-:S05]  /*0380*/  SEL R13, R12, RZ, P2 ;  /* 0x000000ff0c0d7207 */ /* 0x002fca0001000000 */
[----:B------:R-:W-:-:S05]  /*0390*/  IMAD.IADD R13, R10, 0x1, R13 ;  /* 0x000000010a0d7824 */ /* 0x000fca00078e020d */
[----:B------:R1:W2:Y:S02]  /*03a0*/  SHFL.UP PT, R9, R13, 0x10, RZ ;  /* 0x060000000d097989 */ /* 0x0002a400000e00ff */
.L_x_37:
[----:B--2---:R-:W-:-:S05]  /*03b0*/  SEL R8, R9, RZ, P1 ;  /* 0x000000ff09087207 */ /* 0x004fca0000800000 */
[----:B-1----:R-:W-:-:S05]  /*03c0*/  IMAD.IADD R13, R13, 0x1, R8 ;  /* 0x000000010d0d7824 */ /* 0x002fca00078e0208 */
[----:B------:R1:W-:Y:S02]  /*03d0*/  STS [R6], R13 ;  /* 0x0000000d06007388 */ /* 0x0003e40000000800 */
.L_x_30:
[----:B------:R-:W-:Y:S05]  /*03e0*/  WARPSYNC.ALL ;  /* 0x0000000000007948 */ /* 0x000fea0003800000 */
[----:B------:R-:W-:Y:S01]  /*03f0*/  BAR.SYNC.DEFER_BLOCKING 0x0 ;  /* 0x0000000000007b1d */ /* 0x000fe20000010000 */
[C---:B------:R-:W-:Y:S01]  /*0400*/  ISETP.GE.U32.AND P1, PT, R5.reuse, 0x20, PT ;  /* 0x000000200500780c */ /* 0x040fe20003f26070 */
[----:B01----:R-:W-:Y:S01]  /*0410*/  IMAD.MOV.U32 R6, RZ, RZ, RZ ;  /* 0x000000ffff067224 */ /* 0x003fe200078e00ff */
[----:B------:R-:W-:Y:S01]  /*0420*/  UIADD3 UR5, UPT, UPT, UR8, -0x1, URZ ;  /* 0xffffffff08057890 */ /* 0x000fe2000fffe0ff */
[----:B------:R-:W-:-:S04]  /*0430*/  ISETP.NE.AND P2, PT, R5, 0x1ff, PT ;  /* 0x000001ff0500780c */ /* 0x000fc80003f45270 */
[----:B------:R-:W0:Y:S06]  /*0440*/  @!P0 LDC.64 R8, c[0x0][0x388] ;  /* 0x0000e200ff088b82 */ /* 0x000e2c0000000a00 */
[----:B------:R-:W1:Y:S01]  /*0450*/  @P1 LDS R6, [R4+UR4+-0x4] ;  /* 0xfffffc0404061984 */ /* 0x000e620008000800 */
[C---:B------:R-:W-:Y:S02]  /*0460*/  ISETP.NE.AND P1, PT, R3.reuse, UR5, PT ;  /* 0x0000000503007c0c */ /* 0x040fe4000bf25270 */
[----:B-1----:R-:W-:Y:S01]  /*0470*/  IADD3 R7, PT, PT, R6, R7, -R2 ;  /* 0x0000000706077210 */ /* 0x002fe20007ffe802 */
[----:B0-----:R-:W-:-:S05]  /*0480*/  @!P0 IMAD.WIDE R2, R3, 0x4, R8 ;  /* 0x0000000403028825 */ /* 0x001fca00078e0208 */
[----:B------:R0:W-:Y:S05]  /*0490*/  @!P0 STG.E desc[UR6][R2.64], R7 ;  /* 0x0000000702008986 */ /* 0x0001ea000c101906 */
[----:B------:R-:W-:Y:S05]  /*04a0*/  @P1 EXIT P2 ;  /* 0x000000000000194d */ /* 0x000fea0001000000 */
[----:B0-----:R-:W0:Y:S02]  /*04b0*/  LDC.64 R2, c[0x0][0x390] ;  /* 0x0000e400ff027b82 */ /* 0x001e240000000a00 */
[----:B0-----:R-:W-:-:S05]  /*04c0*/  IMAD.WIDE.U32 R2, R0, 0x4, R2 ;  /* 0x0000000400027825 */ /* 0x001fca00078e0002 */
[----:B------:R-:W-:Y:S01]  /*04d0*/  STG.E desc[UR6][R2.64], R13 ;  /* 0x0000000d02007986 */ /* 0x000fe2000c101906 */
[----:B------:R-:W-:Y:S05]  /*04e0*/  EXIT ;  /* 0x000000000000794d */ /* 0x000fea0003800000 */
.L_x_31:
[----:B------:R-:W-:Y:S02]  /*04f0*/  HFMA2 R17, -RZ, RZ, 0, 0 ;  /* 0x00000000ff117431 */ /* 0x000fe400000001ff */
[----:B-1----:R-:W-:Y:S02]  /*0500*/  IMAD.MOV.U32 R15, RZ, RZ, R9 ;  /* 0x000000ffff0f7224 */ /* 0x002fe400078e0009 */
[----:B------:R-:W-:Y:S02]  /*0510*/  IMAD.MOV.U32 R16, RZ, RZ, 0x1 ;  /* 0x00000001ff107424 */ /* 0x000fe400078e00ff */
[----:B------:R-:W-:-:S07]  /*0520*/  IMAD.MOV.U32 R14, RZ, RZ, -0x1 ;  /* 0xffffffffff0e7424 */ /* 0x000fce00078e00ff */
[----:B0-----:R-:W-:Y:S05]  /*0530*/  WARPSYNC.COLLECTIVE R14, `(.L_x_32) ;  /* 0x000000000e087348 */ /* 0x001fea0003c00000 */
[----:B------:R1:W2:Y:S02]  /*0540*/  SHFL.UP P6, R12, R15, R16, R17 ;  /* 0x040000100f0c7389 */ /* 0x0002a400000c0011 */
[----:B012---:R-:W-:Y:S05]  /*0550*/  ENDCOLLECTIVE ;  /* 0x000000000000791b */ /* 0x007fea0003800000 */
.L_x_32:
[----:B------:R-:W-:Y:S02]  /*0560*/  IMAD.MOV.U32 R16, RZ, RZ, 0x2 ;  /* 0x00000002ff107424 */ /* 0x000fe400078e00ff */
[----:B------:R-:W-:-:S05]  /*0570*/  IMAD.MOV.U32 R8, RZ, RZ, R12 ;  /* 0x000000ffff087224 */ /* 0x000fca00078e000c */
[----:B------:R-:W-:-:S05]  /*0580*/  SEL R8, R8, RZ, P5 ;  /* 0x000000ff08087207 */ /* 0x000fca0002800000 */
[----:B------:R-:W-:-:S04]  /*0590*/  IMAD.IADD R8, R9, 0x1, R8 ;  /* 0x0000000109087824 */ /* 0x000fc800078e0208 */
[----:B------:R-:W-:-:S07]  /*05a0*/  IMAD.MOV.U32 R15, RZ, RZ, R8 ;  /* 0x000000ffff0f7224 */ /* 0x000fce00078e0008 */
[----:B------:R-:W-:Y:S05]  /*05b0*/  WARPSYNC.COLLECTIVE R14, `(.L_x_33) ;  /* 0x000000000e087348 */ /* 0x000fea0003c00000 */
[----:B------:R0:W1:Y:S02]  /*05c0*/  SHFL.UP P6, R12, R15, R16, R17 ;  /* 0x040000100f0c7389 */ /* 0x00006400000c0011 */
[----:B01----:R-:W-:Y:S05]  /*05d0*/  ENDCOLLECTIVE ;  /* 0x000000000000791b */ /* 0x003fea0003800000 */
.L_x_33:
[----:B------:R-:W-:Y:S02]  /*05e0*/  IMAD.MOV.U32 R16, RZ, RZ, 0x4 ;  /* 0x00000004ff107424 */ /* 0x000fe400078e00ff */
[----:B------:R-:W-:-:S05]  /*05f0*/  IMAD.MOV.U32 R10, RZ, RZ, R12 ;  /* 0x000000ffff0a7224 */ /* 0x000fca00078e000c */
[----:B------:R-:W-:-:S04]  /*0600*/  SEL R11, R10, RZ, P4 ;  /* 0x000000ff0a0b7207 */ /* 0x000fc80002000000 */
[----:B------:R-:W-:-:S05]  /*0610*/  IADD3 R11, PT, PT, R8, R11, RZ ;  /* 0x0000000b080b7210 */ /* 0x000fca0007ffe0ff */
[----:B------:R-:W-:-:S07]  /*0620*/  IMAD.MOV.U32 R15, RZ, RZ, R11 ;  /* 0x000000ffff0f7224 */ /* 0x000fce00078e000b */
[----:B------:R-:W-:Y:S05]  /*0630*/  WARPSYNC.COLLECTIVE R14, `(.L_x_34) ;  /* 0x000000000e087348 */ /* 0x000fea0003c00000 */
[----:B------:R0:W1:Y:S02]  /*0640*/  SHFL.UP P6, R12, R15, R16, R17 ;  /* 0x040000100f0c7389 */ /* 0x00006400000c0011 */
[----:B01----:R-:W-:Y:S05]  /*0650*/  ENDCOLLECTIVE ;  /* 0x000000000000791b */ /* 0x003fea0003800000 */
.L_x_34:
[----:B------:R-:W-:Y:S01]  /*0660*/  MOV R16, 0x8 ;  /* 0x0000000800107802 */ /* 0x000fe20000000f00 */
[----:B------:R-:W-:-:S05]  /*0670*/  IMAD.MOV.U32 R10, RZ, RZ, R12 ;  /* 0x000000ffff0a7224 */ /* 0x000fca00078e000c */
[----:B------:R-:W-:-:S05]  /*0680*/  SEL R10, R10, RZ, P3 ;  /* 0x000000ff0a0a7207 */ /* 0x000fca0001800000 */
[----:B------:R-:W-:-:S04]  /*0690*/  IMAD.IADD R10, R11, 0x1, R10 ;  /* 0x000000010b0a7824 */ /* 0x000fc800078e020a */
[----:B------:R-:W-:-:S07]  /*06a0*/  IMAD.MOV.U32 R15, RZ, RZ, R10 ;  /* 0x000000ffff0f7224 */ /* 0x000fce00078e000a */
[----:B------:R-:W-:Y:S05]  /*06b0*/  WARPSYNC.COLLECTIVE R14, `(.L_x_35) ;  /* 0x000000000e087348 */ /* 0x000fea0003c00000 */
[----:B------:R0:W1:Y:S02]  /*06c0*/  SHFL.UP P6, R12, R15, R16, R17 ;  /* 0x040000100f0c7389 */ /* 0x00006400000c0011 */
[----:B01----:R-:W-:Y:S05]  /*06d0*/  ENDCOLLECTIVE ;  /* 0x000000000000791b */ /* 0x003fea0003800000 */
.L_x_35:
[----:B------:R-:W-:Y:S01]  /*06e0*/  IMAD.MOV.U32 R16, RZ, RZ, 0x10 ;  /* 0x00000010ff107424 */ /* 0x000fe200078e00ff */
[----:B------:R-:W-:-:S05]  /*06f0*/  SEL R13, R12, RZ, P2 ;  /* 0x000000ff0c0d7207 */ /* 0x000fca0001000000 */
[----:B------:R-:W-:-:S04]  /*0700*/  IMAD.IADD R13, R10, 0x1, R13 ;  /* 0x000000010a0d7824 */ /* 0x000fc800078e020d */
[----:B------:R-:W-:-:S07]  /*0710*/  IMAD.MOV.U32 R15, RZ, RZ, R13 ;  /* 0x000000ffff0f7224 */ /* 0x000fce00078e000d */
[----:B------:R-:W-:Y:S05]  /*0720*/  WARPSYNC.COLLECTIVE R14, `(.L_x_36) ;  /* 0x000000000e087348 */ /* 0x000fea0003c00000 */
[----:B------:R0:W1:Y:S02]  /*0730*/  SHFL.UP P6, R12, R15, R16, R17 ;  /* 0x040000100f0c7389 */ /* 0x00006400000c0011 */
[----:B01----:R-:W-:Y:S05]  /*0740*/  ENDCOLLECTIVE ;  /* 0x000000000000791b */ /* 0x003fea0003800000 */
.L_x_36:
[----:B------:R-:W-:Y:S01]  /*0750*/  IMAD.MOV.U32 R9, RZ, RZ, R12 ;  /* 0x000000ffff097224 */ /* 0x000fe200078e000c */
[----:B------:R-:W-:Y:S06]  /*0760*/  BRA `(.L_x_37) ;  /* 0xfffffffc00107947 */ /* 0x000fec000383ffff */
.L_x_38:
        /* <DEDUP_REMOVED lines=9> */
.L_x_71:


//--------------------- .text.exclusive_scan_i32  --------------------------
	.section	.text.exclusive_scan_i32,"ax",@progbits
	.align	128
        .global         exclusive_scan_i32
        .type           exclusive_scan_i32,@function
        .size           exclusive_scan_i32,(.L_x_72 - exclusive_scan_i32)
        .other          exclusive_scan_i32,@"STO_CUDA_ENTRY STV_DEFAULT"
exclusive_scan_i32:
.text.exclusive_scan_i32:
[----:B------:R-:W-:Y:S01]  /*0000*/  LDC R1, c[0x0][0x37c] ;  /* 0x0000df00ff017b82 */ /* 0x000fe20000000800 */
[----:B------:R-:W0:Y:S07]  /*0010*/  S2R R3, SR_TID.X ;  /* 0x0000000000037919 */ /* 0x000e2e0000002100 */
[----:B------:R-:W0:Y:S01]  /*0020*/  LDC R0, c[0x0][0x390] ;  /* 0x0000e400ff007b82 */ /* 0x000e220000000800 */
[----:B------:R-:W1:Y:S01]  /*0030*/  LDCU.64 UR6, c[0x0][0x358] ;  /* 0x00006b00ff0677ac */ /* 0x000e620008000a00 */
[----:B------:R-:W-:Y:S01]  /*0040*/  IMAD.MOV.U32 R2, RZ, RZ, RZ ;  /* 0x000000ffff027224 */ /* 0x000fe200078e00ff */
[----:B0-----:R-:W-:-:S13]  /*0050*/  ISETP.GE.U32.AND P0, PT, R3, R0, PT ;  /* 0x000000000300720c */ /* 0x001fda0003f06070 */
[----:B------:R-:W0:Y:S02]  /*0060*/  @!P0 LDC.64 R4, c[0x0][0x380] ;  /* 0x0000e000ff048b82 */ /* 0x000e240000000a00 */
[----:B0-----:R-:W-:-:S05]  /*0070*/  @!P0 IMAD.WIDE.U32 R4, R3, 0x4, R4 ;  /* 0x0000000403048825 */ /* 0x001fca00078e0004 */
[----:B-1----:R-:W2:Y:S01]  /*0080*/  @!P0 LDG.E R2, desc[UR6][R4.64] ;  /* 0x0000000604028981 */ /* 0x002ea2000c1e1900 */
        /* <DEDUP_REMOVED lines=22> */
[----:B0-----:R-:W-:Y:S02]  /*01f0*/  SEL R9, R4, RZ, P1 ;  /* 0x000000ff04097207 */ /* 0x001fe40000800000 */
[----:B------:R-:W-:-:S03]  /*0200*/  SHF.R.U32.HI R4, RZ, 0x3, R3 ;  /* 0x00000003ff047819 */ /* 0x000fc60000011603 */
[----:B------:R-:W-:Y:S01]  /*0210*/  IMAD.IADD R5, R8, 0x1, R9 ;  /* 0x0000000108057824 */ /* 0x000fe200078e0209 */
[----:B------:R-:W-:-:S05]  /*0220*/  LOP3.LUT R4, R4, 0x7c, RZ, 0xc0, !PT ;  /* 0x0000007c04047812 */ /* 0x000fca00078ec0ff */
        /* <DEDUP_REMOVED lines=21> */
[----:B------:R1:W2:Y:S02]  /*0380*/  SHFL.UP PT, R8, R12, 0x10, RZ ;  /* 0x060000000c087989 */ /* 0x0002a400000e00ff */
.L_x_46:
[----:B--2---:R-:W-:-:S05]  /*0390*/  SEL R7, R8, RZ, P1 ;  /* 0x000000ff08077207 */ /* 0x004fca0000800000 */
[----:B------:R-:W-:-:S05]  /*03a0*/  IMAD.IADD R9, R12, 0x1, R7 ;  /* 0x000000010c097824 */ /* 0x000fca00078e0207 */
[----:B------:R2:W-:Y:S02]  /*03b0*/  STS [R6], R9 ;  /* 0x0000000906007388 */ /* 0x0005e40000000800 */
.L_x_39:
[----:B------:R-:W-:Y:S05]  /*03c0*/  WARPSYNC.ALL ;  /* 0x0000000000007948 */ /* 0x000fea0003800000 */
[----:B------:R-:W-:Y:S01]  /*03d0*/  BAR.SYNC.DEFER_BLOCKING 0x0 ;  /* 0x0000000000007b1d */ /* 0x000fe20000010000 */
[----:B------:R-:W-:Y:S01]  /*03e0*/  ISETP.GE.U32.AND P1, PT, R3, 0x20, PT ;  /* 0x000000200300780c */ /* 0x000fe20003f26070 */
[----:B------:R-:W-:-:S06]  /*03f0*/  IMAD.MOV.U32 R8, RZ, RZ, RZ ;  /* 0x000000ffff087224 */ /* 0x000fcc00078e00ff */
[----:B0-2---:R-:W0:Y:S06]  /*0400*/  @!P0 LDC.64 R6, c[0x0][0x388] ;  /* 0x0000e200ff068b82 */ /* 0x005e2c0000000a00 */
[----:B------:R-:W2:Y:S01]  /*0410*/  @P1 LDS R8, [R4+UR4+-0x4] ;  /* 0xfffffc0404081984 */ /* 0x000ea20008000800 */
[C---:B------:R-:W-:Y:S01]  /*0420*/  ISETP.NE.AND P1, PT, R3.reuse, RZ, PT ;  /* 0x000000ff0300720c */ /* 0x040fe20003f25270 */
[----:B0-----:R-:W-:Y:S01]  /*0430*/  @!P0 IMAD.WIDE.U32 R6, R3, 0x4, R6 ;  /* 0x0000000403068825 */ /* 0x001fe200078e0006 */
[----:B--2---:R-:W-:-:S05]  /*0440*/  IADD3 R5, PT, PT, R8, R5, -R2 ;  /* 0x0000000508057210 */ /* 0x004fca0007ffe802 */
[----:B------:R0:W-:Y:S06]  /*0450*/  @!P0 STG.E desc[UR6][R6.64], R5 ;  /* 0x0000000506008986 */ /* 0x0001ec000c101906 */
[----:B------:R-:W-:Y:S05]  /*0460*/  @P1 EXIT ;  /* 0x000000000000194d */ /* 0x000fea0003800000 */
[----:B------:R-:W2:Y:S02]  /*0470*/  LDC.64 R2, c[0x0][0x388] ;  /* 0x0000e200ff027b82 */ /* 0x000ea40000000a00 */
[----:B--2---:R-:W-:-:S05]  /*0480*/  IMAD.WIDE.U32 R2, R0, 0x4, R2 ;  /* 0x0000000400027825 */ /* 0x004fca00078e0002 */
[----:B------:R-:W-:Y:S01]  /*0490*/  STG.E desc[UR6][R2.64], R9 ;  /* 0x0000000902007986 */ /* 0x000fe2000c101906 */
[----:B------:R-:W-:Y:S05]  /*04a0*/  EXIT ;  /* 0x000000000000794d */ /* 0x000fea0003800000 */
.L_x_40:
[----:B-1----:R-:W-:Y:S01]  /*04b0*/  IMAD.MOV.U32 R14, RZ, RZ, R8 ;  /* 0x000000ffff0e7224 */ /* 0x002fe200078e0008 */
[----:B------:R-:W-:Y:S01]  /*04c0*/  MOV R13, 0xffffffff ;  /* 0xffffffff000d7802 */ /* 0x000fe20000000f00 */
[----:B------:R-:W-:Y:S02]  /*04d0*/  IMAD.MOV.U32 R15, RZ, RZ, 0x1 ;  /* 0x00000001ff0f7424 */ /* 0x000fe400078e00ff */
[----:B------:R-:W-:-:S07]  /*04e0*/  IMAD.MOV.U32 R16, RZ, RZ, RZ ;  /* 0x000000ffff107224 */ /* 0x000fce00078e00ff */
[----:B0-----:R-:W-:Y:S05]  /*04f0*/  WARPSYNC.COLLECTIVE R13, `(.L_x_41) ;  /* 0x000000000d087348 */ /* 0x001fea0003c00000 */
[----:B------:R1:W2:Y:S02]  /*0500*/  SHFL.UP P6, R11, R14, R15, R16 ;  /* 0x0400000f0e0b7389 */ /* 0x0002a400000c0010 */
[----:B012---:R-:W-:Y:S05]  /*0510*/  ENDCOLLECTIVE ;  /* 0x000000000000791b */ /* 0x007fea0003800000 */
.L_x_41:
        /* <DEDUP_REMOVED lines=8> */
.L_x_42:
        /* <DEDUP_REMOVED lines=8> */
.L_x_43:
[----:B------:R-:W-:Y:S02]  /*0620*/  HFMA2 R15, -RZ, RZ, 0, 4.76837158203125e-07 ;  /* 0x00000008ff0f7431 */ /* 0x000fe400000001ff */
[----:B------:R-:W-:-:S05]  /*0630*/  IMAD.MOV.U32 R9, RZ, RZ, R11 ;  /* 0x000000ffff097224 */ /* 0x000fca00078e000b */
[----:B------:R-:W-:-:S05]  /*0640*/  SEL R9, R9, RZ, P3 ;  /* 0x000000ff09097207 */ /* 0x000fca0001800000 */
[----:B------:R-:W-:-:S04]  /*0650*/  IMAD.IADD R9, R10, 0x1, R9 ;  /* 0x000000010a097824 */ /* 0x000fc800078e0209 */
[----:B------:R-:W-:-:S07]  /*0660*/  IMAD.MOV.U32 R14, RZ, RZ, R9 ;  /* 0x000000ffff0e7224 */ /* 0x000fce00078e0009 */
[----:B------:R-:W-:Y:S05]  /*0670*/  WARPSYNC.COLLECTIVE R13, `(.L_x_44) ;  /* 0x000000000d087348 */ /* 0x000fea0003c00000 */
[----:B------:R0:W1:Y:S02]  /*0680*/  SHFL.UP P6, R11, R14, R15, R16 ;  /* 0x0400000f0e0b7389 */ /* 0x00006400000c0010 */
[----:B01----:R-:W-:Y:S05]  /*0690*/  ENDCOLLECTIVE ;  /* 0x000000000000791b */ /* 0x003fea0003800000 */
.L_x_44:
[----:B------:R-:W-:Y:S01]  /*06a0*/  IMAD.MOV.U32 R15, RZ, RZ, 0x10 ;  /* 0x00000010ff0f7424 */ /* 0x000fe200078e00ff */
[----:B------:R-:W-:-:S05]  /*06b0*/  SEL R12, R11, RZ, P2 ;  /* 0x000000ff0b0c7207 */ /* 0x000fca0001000000 */
[----:B------:R-:W-:-:S04]  /*06c0*/  IMAD.IADD R12, R9, 0x1, R12 ;  /* 0x00000001090c7824 */ /* 0x000fc800078e020c */
[----:B------:R-:W-:-:S07]  /*06d0*/  IMAD.MOV.U32 R14, RZ, RZ, R12 ;  /* 0x000000ffff0e7224 */ /* 0x000fce00078e000c */
[----:B------:R-:W-:Y:S05]  /*06e0*/  WARPSYNC.COLLECTIVE R13, `(.L_x_45) ;  /* 0x000000000d087348 */ /* 0x000fea0003c00000 */
[----:B------:R0:W1:Y:S02]  /*06f0*/  SHFL.UP P6, R11, R14, R15, R16 ;  /* 0x0400000f0e0b7389 */ /* 0x00006400000c0010 */
[----:B01----:R-:W-:Y:S05]  /*0700*/  ENDCOLLECTIVE ;  /* 0x000000000000791b */ /* 0x003fea0003800000 */
.L_x_45:
[----:B------:R-:W-:Y:S01]  /*0710*/  IMAD.MOV.U32 R8, RZ, RZ, R11 ;  /* 0x000000ffff087224 */ /* 0x000fe200078e000b */
[----:B------:R-:W-:Y:S06]  /*0720*/  BRA `(.L_x_46) ;  /* 0xfffffffc00187947 */ /* 0x000fec000383ffff */
.L_x_47:
        /* <DEDUP_REMOVED lines=13> */
.L_x_72:


//--------------------- .text._Z21add_block_offsets_i32PiPKij --------------------------
	.section	.text._Z21add_block_offsets_i32PiPKij,"ax",@progbits
	.align	128
        .global         _Z21add_block_offsets_i32PiPKij
        .type           _Z21add_block_offsets_i32PiPKij,@function
        .size           _Z21add_block_offsets_i32PiPKij,(.L_x_73 - _Z21add_block_offsets_i32PiPKij)
        .other          _Z21add_block_offsets_i32PiPKij,@"STO_CUDA_ENTRY STV_DEFAULT"
_Z21add_block_offsets_i32PiPKij:
.text._Z21add_block_offsets_i32PiPKij:
        /* <DEDUP_REMOVED lines=20> */
.L_x_48:
        /* <DEDUP_REMOVED lines=12> */
.L_x_73:


//--------------------- .text._Z15scan_blocks_i32PKiPiS1_j --------------------------
	.section	.text._Z15scan_blocks_i32PKiPiS1_j,"ax",@progbits
	.align	128
        .global         _Z15scan_blocks_i32PKiPiS1_j
        .type           _Z15scan_blocks_i32PKiPiS1_j,@function
        .size           _Z15scan_blocks_i32PKiPiS1_j,(.L_x_74 - _Z15scan_blocks_i32PKiPiS1_j)
        .other          _Z15scan_blocks_i32PKiPiS1_j,@"STO_CUDA_ENTRY STV_DEFAULT"
_Z15scan_blocks_i32PKiPiS1_j:
.text._Z15scan_blocks_i32PKiPiS1_j:
        /* <DEDUP_REMOVED lines=59> */
.L_x_56:
[----:B--2---:R-:W-:-:S05]  /*03b0*/  SEL R8, R9, RZ, P1 ;  /* 0x000000ff09087207 */ /* 0x004fca0000800000 */
[----:B-1----:R-:W-:-:S05]  /*03c0*/  IMAD.IADD R13, R13, 0x1, R8 ;  /* 0x000000010d0d7824 */ /* 0x002fca00078e0208 */
[----:B------:R1:W-:Y:S02]  /*03d0*/  STS [R6], R13 ;  /* 0x0000000d06007388 */ /* 0x0003e40000000800 */
.L_x_49:
        /* <DEDUP_REMOVED lines=17> */
.L_x_50:
[----:B------:R-:W-:Y:S02]  /*04f0*/  HFMA2 R17, -RZ, RZ, 0, 0 ;  /* 0x00000000ff117431 */ /* 0x000fe400000001ff */
[----:B-1----:R-:W-:Y:S02]  /*0500*/  IMAD.MOV.U32 R15, RZ, RZ, R9 ;  /* 0x000000ffff0f7224 */ /* 0x002fe400078e0009 */
[----:B------:R-:W-:Y:S02]  /*0510*/  IMAD.MOV.U32 R16, RZ, RZ, 0x1 ;  /* 0x00000001ff107424 */ /* 0x000fe400078e00ff */
[----:B------:R-:W-:-:S07]  /*0520*/  IMAD.MOV.U32 R14, RZ, RZ, -0x1 ;  /* 0xffffffffff0e7424 */ /* 0x000fce00078e00ff */
[----:B0-----:R-:W-:Y:S05]  /*0530*/  WARPSYNC.COLLECTIVE R14, `(.L_x_51) ;  /* 0x000000000e087348 */ /* 0x001fea0003c00000 */
[----:B------:R1:W2:Y:S02]  /*0540*/  SHFL.UP P6, R12, R15, R16, R17 ;  /* 0x040000100f0c7389 */ /* 0x0002a400000c0011 */
[----:B012---:R-:W-:Y:S05]  /*0550*/  ENDCOLLECTIVE ;  /* 0x000000000000791b */ /* 0x007fea0003800000 */
.L_x_51:
        /* <DEDUP_REMOVED lines=8> */
.L_x_52:
        /* <DEDUP_REMOVED lines=8> */
.L_x_53:
        /* <DEDUP_REMOVED lines=8> */
.L_x_54:
[----:B------:R-:W-:Y:S01]  /*06e0*/  IMAD.MOV.U32 R16, RZ, RZ, 0x10 ;  /* 0x00000010ff107424 */ /* 0x000fe200078e00ff */
[----:B------:R-:W-:-:S05]  /*06f0*/  SEL R13, R12, RZ, P2 ;  /* 0x000000ff0c0d7207 */ /* 0x000fca0001000000 */
[----:B------:R-:W-:-:S04]  /*0700*/  IMAD.IADD R13, R10, 0x1, R13 ;  /* 0x000000010a0d7824 */ /* 0x000fc800078e020d */
[----:B------:R-:W-:-:S07]  /*0710*/  IMAD.MOV.U32 R15, RZ, RZ, R13 ;  /* 0x000000ffff0f7224 */ /* 0x000fce00078e000d */
[----:B------:R-:W-:Y:S05]  /*0720*/  WARPSYNC.COLLECTIVE R14, `(.L_x_55) ;  /* 0x000000000e087348 */ /* 0x000fea0003c00000 */
[----:B------:R0:W1:Y:S02]  /*0730*/  SHFL.UP P6, R12, R15, R16, R17 ;  /* 0x040000100f0c7389 */ /* 0x00006400000c0011 */
[----:B01----:R-:W-:Y:S05]  /*0740*/  ENDCOLLECTIVE ;  /* 0x000000000000791b */ /* 0x003fea0003800000 */
.L_x_55:
[----:B------:R-:W-:Y:S01]  /*0750*/  IMAD.MOV.U32 R9, RZ, RZ, R12 ;  /* 0x000000ffff097224 */ /* 0x000fe200078e000c */
[----:B------:R-:W-:Y:S06]  /*0760*/  BRA `(.L_x_56) ;  /* 0xfffffffc00107947 */ /* 0x000fec000383ffff */
.L_x_57:
        /* <DEDUP_REMOVED lines=9> */
.L_x_74:


//--------------------- .text._Z31exclusive_scan_single_block_i32PKiPij --------------------------
	.section	.text._Z31exclusive_scan_single_block_i32PKiPij,"ax",@progbits
	.align	128
        .global         _Z31exclusive_scan_single_block_i32PKiPij
        .type           _Z31exclusive_scan_single_block_i32PKiPij,@function
        .size           _Z31exclusive_scan_single_block_i32PKiPij,(.L_x_75 - _Z31exclusive_scan_single_block_i32PKiPij)
        .other          _Z31exclusive_scan_single_block_i32PKiPij,@"STO_CUDA_ENTRY STV_DEFAULT"
_Z31exclusive_scan_single_block_i32PKiPij:
.text._Z31exclusive_scan_single_block_i32PKiPij:
        /* <DEDUP_REMOVED lines=57> */
.L_x_65:
[----:B--2---:R-:W-:-:S05]  /*0390*/  SEL R7, R8, RZ, P1 ;  /* 0x000000ff08077207 */ /* 0x004fca0000800000 */
[----:B------:R-:W-:-:S05]  /*03a0*/  IMAD.IADD R9, R12, 0x1, R7 ;  /* 0x000000010c097824 */ /* 0x000fca00078e0207 */
[----:B------:R2:W-:Y:S02]  /*03b0*/  STS [R6], R9 ;  /* 0x0000000906007388 */ /* 0x0005e40000000800 */
.L_x_58:
        /* <DEDUP_REMOVED lines=15> */
.L_x_59:
[----:B-1----:R-:W-:Y:S01]  /*04b0*/  IMAD.MOV.U32 R14, RZ, RZ, R8 ;  /* 0x000000ffff0e7224 */ /* 0x002fe200078e0008 */
[----:B------:R-:W-:Y:S01]  /*04c0*/  MOV R13, 0xffffffff ;  /* 0xffffffff000d7802 */ /* 0x000fe20000000f00 */
[----:B------:R-:W-:Y:S02]  /*04d0*/  IMAD.MOV.U32 R15, RZ, RZ, 0x1 ;  /* 0x00000001ff0f7424 */ /* 0x000fe400078e00ff */
[----:B------:R-:W-:-:S07]  /*04e0*/  IMAD.MOV.U32 R16, RZ, RZ, RZ ;  /* 0x000000ffff107224 */ /* 0x000fce00078e00ff */
[----:B0-----:R-:W-:Y:S05]  /*04f0*/  WARPSYNC.COLLECTIVE R13, `(.L_x_60) ;  /* 0x000000000d087348 */ /* 0x001fea0003c00000 */
[----:B------:R1:W2:Y:S02]  /*0500*/  SHFL.UP P6, R11, R14, R15, R16 ;  /* 0x0400000f0e0b7389 */ /* 0x0002a400000c0010 */
[----:B012---:R-:W-:Y:S05]  /*0510*/  ENDCOLLECTIVE ;  /* 0x000000000000791b */ /* 0x007fea0003800000 */
.L_x_60:
        /* <DEDUP_REMOVED lines=8> */
.L_x_61:
        /* <DEDUP_REMOVED lines=8> */
.L_x_62:
        /* <DEDUP_REMOVED lines=8> */
.L_x_63:
[----:B------:R-:W-:Y:S01]  /*06a0*/  IMAD.MOV.U32 R15, RZ, RZ, 0x10 ;  /* 0x00000010ff0f7424 */ /* 0x000fe200078e00ff */
[----:B------:R-:W-:-:S05]  /*06b0*/  SEL R12, R11, RZ, P2 ;  /* 0x000000ff0b0c7207 */ /* 0x000fca0001000000 */
[----:B------:R-:W-:-:S04]  /*06c0*/  IMAD.IADD R12, R9, 0x1, R12 ;  /* 0x00000001090c7824 */ /* 0x000fc800078e020c */
[----:B------:R-:W-:-:S07]  /*06d0*/  IMAD.MOV.U32 R14, RZ, RZ, R12 ;  /* 0x000000ffff0e7224 */ /* 0x000fce00078e000c */
[----:B------:R-:W-:Y:S05]  /*06e0*/  WARPSYNC.COLLECTIVE R13, `(.L_x_64) ;  /* 0x000000000d087348 */ /* 0x000fea0003c00000 */
[----:B------:R0:W1:Y:S02]  /*06f0*/  SHFL.UP P6, R11, R14, R15, R16 ;  /* 0x0400000f0e0b7389 */ /* 0x00006400000c0010 */
[----:B01----:R-:W-:Y:S05]  /*0700*/  ENDCOLLECTIVE ;  /* 0x000000000000791b */ /* 0x003fea0003800000 */
.L_x_64:
[----:B------:R-:W-:Y:S01]  /*0710*/  IMAD.MOV.U32 R8, RZ, RZ, R11 ;  /* 0x000000ffff087224 */ /* 0x000fe200078e000b */
[----:B------:R-:W-:Y:S06]  /*0720*/  BRA `(.L_x_65) ;  /* 0xfffffffc00187947 */ /* 0x000fec000383ffff */
.L_x_66:
        /* <DEDUP_REMOVED lines=13> */
.L_x_75:


//--------------------- .nv.shared.reserved.0     --------------------------
	.section	.nv.shared.reserved.0,"aw",@nobits
	.weak		__nv_reservedSMEM_offset_0_alias
	.size		__nv_reservedSMEM_offset_0_alias, 0, 64
	.other		__nv_reservedSMEM_offset_0_alias,@"STO_CUDA_RESERVED_SHARED STV_DEFAULT"
__nv_reservedSMEM_offset_0_alias:
	.zero		0
	.zero		64


//--------------------- .nv.shared.scan_blocks_i64_step1 --------------------------
	.section	.nv.shared.scan_blocks_i64_step1,"aw",@nobits
	.sectionflags	@""
	.align	8
.nv.shared.scan_blocks_i64_step1:
	.zero		1280


//--------------------- .nv.shared.exclusive_scan_i64 --------------------------
	.section	.nv.shared.exclusive_scan_i64,"aw",@nobits
	.sectionflags	@""
	.align	8
.nv.shared.exclusive_scan_i64:
	.zero		1280


//--------------------- .nv.shared.scan_blocks_i32_step1 --------------------------
	.section	.nv.shared.scan_blocks_i32_step1,"aw",@nobits
	.sectionflags	@""
	.align	4
.nv.shared.scan_blocks_i32_step1:
	.zero		1152


//--------------------- .nv.shared.exclusive_scan_i32 --------------------------
	.section	.nv.shared.exclusive_scan_i32,"aw",@nobits
	.sectionflags	@""
	.align	4
.nv.shared.exclusive_scan_i32:
	.zero		1152


//--------------------- .nv.shared._Z15scan_blocks_i32PKiPiS1_j --------------------------
	.section	.nv.shared._Z15scan_blocks_i32PKiPiS1_j,"aw",@nobits
	.sectionflags	@""
	.align	4
.nv.shared._Z15scan_blocks_i32PKiPiS1_j:
	.zero		1152


//--------------------- .nv.shared._Z31exclusive_scan_single_block_i32PKiPij --------------------------
	.section	.nv.shared._Z31exclusive_scan_single_block_i32PKiPij,"aw",@nobits
	.sectionflags	@""
	.align	4
.nv.shared._Z31exclusive_scan_single_block_i32PKiPij:
	.zero		1152


//--------------------- .nv.constant0.add_block_offsets_i64_step3 --------------------------
	.section	.nv.constant0.add_block_offsets_i64_step3,"a",@progbits
	.sectionflags	@""
	.align	4
.nv.constant0.add_block_offsets_i64_step3:
	.zero		916


//--------------------- .nv.constant0.scan_blocks_i64_step1 --------------------------
	.section	.nv.constant0.scan_blocks_i64_step1,"a",@progbits
	.sectionflags	@""
	.align	4
.nv.constant0.scan_blocks_i64_step1:
	.zero		924


//--------------------- .nv.constant0.exclusive_scan_i64 --------------------------
	.section	.nv.constant0.exclusive_scan_i64,"a",@progbits
	.sectionflags	@""
	.align	4
.nv.constant0.exclusive_scan_i64:
	.zero		916


//--------------------- .nv.constant0.add_block_offsets_i32_step3 --------------------------
	.section	.nv.constant0.add_block_offsets_i32_step3,"a",@progbits
	.sectionflags	@""
	.align	4
.nv.constant0.add_block_offsets_i32_step3:
	.zero		916


//--------------------- .nv.constant0.scan_blocks_i32_step1 --------------------------
	.section	.nv.constant0.scan_blocks_i32_step1,"a",@progbits
	.sectionflags	@""
	.align	4
.nv.constant0.scan_blocks_i32_step1:
	.zero		924


//--------------------- .nv.constant0.exclusive_scan_i32 --------------------------
	.section	.nv.constant0.exclusive_scan_i32,"a",@progbits
	.sectionflags	@""
	.align	4
.nv.constant0.exclusive_scan_i32:
	.zero		916


//--------------------- .nv.constant0._Z21add_block_offsets_i32PiPKij --------------------------
	.section	.nv.constant0._Z21add_block_offsets_i32PiPKij,"a",@progbits
	.sectionflags	@""
	.align	4
.nv.constant0._Z21add_block_offsets_i32PiPKij:
	.zero		916


//--------------------- .nv.constant0._Z15scan_blocks_i32PKiPiS1_j --------------------------
	.section	.nv.constant0._Z15scan_blocks_i32PKiPiS1_j,"a",@progbits
	.sectionflags	@""
	.align	4
.nv.constant0._Z15scan_blocks_i32PKiPiS1_j:
	.zero		924


//--------------------- .nv.constant0._Z31exclusive_scan_single_block_i32PKiPij --------------------------
	.section	.nv.constant0._Z31exclusive_scan_single_block_i32PKiPij,"a",@progbits
	.sectionflags	@""
	.align	4
.nv.constant0._Z31exclusive_scan_single_block_i32PKiPij:
	.zero		916


//--------------------- SYMBOLS --------------------------

	.type		.nv.reservedSmem.offset0,@object
	.size		.nv.reservedSmem.offset0,0x4
	.type		.nv.reservedSmem.cap,@object
	.size		.nv.reservedSmem.cap,0x4
